def matmul_kernel(
    a_ptr,
    b_ptr,
    c_ptr,
    M,
    N,
    K,
    stride_am,
    stride_ak,
    stride_bk,
    stride_bn,
    stride_cm,
    stride_cn,
    BLOCK_M: tl.constexpr,
    BLOCK_N: tl.constexpr,
    BLOCK_K: tl.constexpr,
    GROUP_M: tl.constexpr,
):
    pid = tl.program_id(axis=0)
    num_pid_m = tl.cdiv(M, BLOCK_M)
    num_pid_n = tl.cdiv(N, BLOCK_N)
    num_pid_in_group = GROUP_M * num_pid_n
    group_id = pid // num_pid_in_group
    first_pid_m = group_id * GROUP_M
    group_size_m = min(num_pid_m - first_pid_m, GROUP_M)
    pid_m = first_pid_m + ((pid % num_pid_in_group) % group_size_m)
    pid_n = (pid % num_pid_in_group) // group_size_m

    offs_am = (pid_m * BLOCK_M + tl.arange(0, BLOCK_M)) % M
    offs_bn = (pid_n * BLOCK_N + tl.arange(0, BLOCK_N)) % N
    offs_k = tl.arange(0, BLOCK_K)
    a_ptrs = a_ptr + offs_am[:, None] * stride_am + offs_k[None, :] * stride_ak
    b_ptrs = b_ptr + offs_k[:, None] * stride_bk + offs_bn[None, :] * stride_bn

    acc = tl.zeros((BLOCK_M, BLOCK_N), dtype=tl.float32)
    for kk in range(0, tl.cdiv(K, BLOCK_K)):
        a = tl.load(a_ptrs, mask=offs_k[None, :] < K - kk * BLOCK_K, other=0.0)
        b = tl.load(b_ptrs, mask=offs_k[:, None] < K - kk * BLOCK_K, other=0.0)
        acc = tl.dot(a, b, acc)
        a_ptrs += BLOCK_K * stride_ak
        b_ptrs += BLOCK_K * stride_bk

    c = acc.to(c_ptr.dtype.element_ty)
    offs_cm = pid_m * BLOCK_M + tl.arange(0, BLOCK_M)
    offs_cn = pid_n * BLOCK_N + tl.arange(0, BLOCK_N)
    c_ptrs = c_ptr + offs_cm[:, None] * stride_cm + offs_cn[None, :] * stride_cn
    mask = (offs_cm[:, None] < M) & (offs_cn[None, :] < N)
    tl.store(c_ptrs, c, mask=mask)

# config = {"BLOCK_K": 32, "BLOCK_M": 128, "BLOCK_N": 256, "GROUP_M": 8, "arch": "sm_90", "dtype": "fp8e5m2", "num_ctas": 1, "num_stages": 7, "num_warps": 4}
# arch = sm_90


// ===== COMPILED SASS (sm_90a) =====

	.target	sm_90a

	.elftype	@"ET_EXEC"


//--------------------- .note.nv.tkinfo           --------------------------
	.section	.note.nv.tkinfo,"",@"SHT_NOTE"
	.sectionflags	@"SHF_NOTE_NV_TKINFO"
	.tkinfo
        /*0018*/ 	.word	0x00000002
        /*0030*/ 	.string	""
        /*0030*/ 	.string	"ptxas"
        /*0030*/ 	.string	"Cuda compilation tools, release 13.0, V13.0.88"
        /*0030*/ 	.string	"Build cuda_13.0.r13.0/compiler.36424714_0"
        /*0030*/ 	.string	"-v  -suppress-debug-info  -lineinfo  -arch sm_90a "



//--------------------- .note.nv.cuinfo           --------------------------
	.section	.note.nv.cuinfo,"",@"SHT_NOTE"
	.sectionflags	@"SHF_NOTE_NV_CUINFO"
        /*0018*/ 	.short	0x0002
        /*001a*/ 	.short	0x005a
        /*001c*/ 	.short	0x0082
	.zero		2


//--------------------- .nv.info                  --------------------------
	.section	.nv.info,"",@"SHT_CUDA_INFO"
	.align	4


	//----- nvinfo : EIATTR_REGCOUNT
	.align		4
        /*0000*/ 	.byte	0x04, 0x2f
        /*0002*/ 	.short	(.L_1 - .L_0)
	.align		4
.L_0:
        /*0004*/ 	.word	index@(matmul_kernel)
        /*0008*/ 	.word	0x000000ff


	//----- nvinfo : EIATTR_FRAME_SIZE
	.align		4
.L_1:
        /*000c*/ 	.byte	0x04, 0x11
        /*000e*/ 	.short	(.L_3 - .L_2)
	.align		4
.L_2:
        /*0010*/ 	.word	index@(matmul_kernel)
        /*0014*/ 	.word	0x00000568


	//----- nvinfo : EIATTR_MIN_STACK_SIZE
	.align		4
.L_3:
        /*0018*/ 	.byte	0x04, 0x12
        /*001a*/ 	.short	(.L_5 - .L_4)
	.align		4
.L_4:
        /*001c*/ 	.word	index@(matmul_kernel)
        /*0020*/ 	.word	0x00000568
.L_5:


//--------------------- .nv.compat                --------------------------
	.section	.nv.compat,"",@"SHT_CUDA_COMPAT_INFO"
	.align	4
        /*0000*/ 	.byte	0x02, 0x09, 0x01, 0x00, 0x02, 0x02, 0x04, 0x00, 0x02, 0x05, 0x05, 0x00, 0x03, 0x07, 0x01, 0x01
        /*0010*/ 	.byte	0x02, 0x03, 0x00, 0x00, 0x02, 0x06, 0x01, 0x00, 0x04, 0x0b, 0x08, 0x00, 0x00, 0x00, 0x00, 0x00
        /*0020*/ 	.byte	0x00, 0x00, 0x00, 0x00


//--------------------- .nv.info.matmul_kernel    --------------------------
	.section	.nv.info.matmul_kernel,"",@"SHT_CUDA_INFO"
	.sectionflags	@""
	.align	4


	//----- nvinfo : EIATTR_CUDA_API_VERSION
	.align		4
        /*0000*/ 	.byte	0x04, 0x37
        /*0002*/ 	.short	(.L_7 - .L_6)
.L_6:
        /*0004*/ 	.word	0x00000082


	//----- nvinfo : EIATTR_KPARAM_INFO
	.align		4
.L_7:
        /*0008*/ 	.byte	0x04, 0x17
        /*000a*/ 	.short	(.L_9 - .L_8)
.L_8:
        /*000c*/ 	.word	0x00000000
        /*0010*/ 	.short	0x000d
        /*0012*/ 	.short	0x0048
        /*0014*/ 	.byte	0x00, 0xf4, 0x21, 0x00


	//----- nvinfo : EIATTR_KPARAM_INFO
	.align		4
.L_9:
        /*0018*/ 	.byte	0x04, 0x17
        /*001a*/ 	.short	(.L_11 - .L_10)
.L_10:
        /*001c*/ 	.word	0x00000000
        /*0020*/ 	.short	0x000c
        /*0022*/ 	.short	0x0040
        /*0024*/ 	.byte	0x00, 0xf4, 0x21, 0x00


	//----- nvinfo : EIATTR_KPARAM_INFO
	.align		4
.L_11:
        /*0028*/ 	.byte	0x04, 0x17
        /*002a*/ 	.short	(.L_13 - .L_12)
.L_12:
        /*002c*/ 	.word	0x00000000
        /*0030*/ 	.short	0x000b
        /*0032*/ 	.short	0x0038
        /*0034*/ 	.byte	0x00, 0xf0, 0x11, 0x00


	//----- nvinfo : EIATTR_KPARAM_INFO
	.align		4
.L_13:
        /*0038*/ 	.byte	0x04, 0x17
        /*003a*/ 	.short	(.L_15 - .L_14)
.L_14:
        /*003c*/ 	.word	0x00000000
        /*0040*/ 	.short	0x000a
        /*0042*/ 	.short	0x0034
        /*0044*/ 	.byte	0x00, 0xf0, 0x11, 0x00


	//----- nvinfo : EIATTR_KPARAM_INFO
	.align		4
.L_15:
        /*0048*/ 	.byte	0x04, 0x17
        /*004a*/ 	.short	(.L_17 - .L_16)
.L_16:
        /*004c*/ 	.word	0x00000000
        /*0050*/ 	.short	0x0009
        /*0052*/ 	.short	0x0030
        /*0054*/ 	.byte	0x00, 0xf0, 0x11, 0x00


	//----- nvinfo : EIATTR_KPARAM_INFO
	.align		4
.L_17:
        /*0058*/ 	.byte	0x04, 0x17
        /*005a*/ 	.short	(.L_19 - .L_18)
.L_18:
        /*005c*/ 	.word	0x00000000
        /*0060*/ 	.short	0x0008
        /*0062*/ 	.short	0x002c
        /*0064*/ 	.byte	0x00, 0xf0, 0x11, 0x00


	//----- nvinfo : EIATTR_KPARAM_INFO
	.align		4
.L_19:
        /*0068*/ 	.byte	0x04, 0x17
        /*006a*/ 	.short	(.L_21 - .L_20)
.L_20:
        /*006c*/ 	.word	0x00000000
        /*0070*/ 	.short	0x0007
        /*0072*/ 	.short	0x0028
        /*0074*/ 	.byte	0x00, 0xf0, 0x11, 0x00


	//----- nvinfo : EIATTR_KPARAM_INFO
	.align		4
.L_21:
        /*0078*/ 	.byte	0x04, 0x17
        /*007a*/ 	.short	(.L_23 - .L_22)
.L_22:
        /*007c*/ 	.word	0x00000000
        /*0080*/ 	.short	0x0006
        /*0082*/ 	.short	0x0024
        /*0084*/ 	.byte	0x00, 0xf0, 0x11, 0x00


	//----- nvinfo : EIATTR_KPARAM_INFO
	.align		4
.L_23:
        /*0088*/ 	.byte	0x04, 0x17
        /*008a*/ 	.short	(.L_25 - .L_24)
.L_24:
        /*008c*/ 	.word	0x00000000
        /*0090*/ 	.short	0x0005
        /*0092*/ 	.short	0x0020
        /*0094*/ 	.byte	0x00, 0xf0, 0x11, 0x00


	//----- nvinfo : EIATTR_KPARAM_INFO
	.align		4
.L_25:
        /*0098*/ 	.byte	0x04, 0x17
        /*009a*/ 	.short	(.L_27 - .L_26)
.L_26:
        /*009c*/ 	.word	0x00000000
        /*00a0*/ 	.short	0x0004
        /*00a2*/ 	.short	0x001c
        /*00a4*/ 	.byte	0x00, 0xf0, 0x11, 0x00


	//----- nvinfo : EIATTR_KPARAM_INFO
	.align		4
.L_27:
        /*00a8*/ 	.byte	0x04, 0x17
        /*00aa*/ 	.short	(.L_29 - .L_28)
.L_28:
        /*00ac*/ 	.word	0x00000000
        /*00b0*/ 	.short	0x0003
        /*00b2*/ 	.short	0x0018
        /*00b4*/ 	.byte	0x00, 0xf0, 0x11, 0x00


	//----- nvinfo : EIATTR_KPARAM_INFO
	.align		4
.L_29:
        /*00b8*/ 	.byte	0x04, 0x17
        /*00ba*/ 	.short	(.L_31 - .L_30)
.L_30:
        /*00bc*/ 	.word	0x00000000
        /*00c0*/ 	.short	0x0002
        /*00c2*/ 	.short	0x0010
        /*00c4*/ 	.byte	0x00, 0xf4, 0x21, 0x00


	//----- nvinfo : EIATTR_KPARAM_INFO
	.align		4
.L_31:
        /*00c8*/ 	.byte	0x04, 0x17
        /*00ca*/ 	.short	(.L_33 - .L_32)
.L_32:
        /*00cc*/ 	.word	0x00000000
        /*00d0*/ 	.short	0x0001
        /*00d2*/ 	.short	0x0008
        /*00d4*/ 	.byte	0x00, 0xf4, 0x21, 0x00


	//----- nvinfo : EIATTR_KPARAM_INFO
	.align		4
.L_33:
        /*00d8*/ 	.byte	0x04, 0x17
        /*00da*/ 	.short	(.L_35 - .L_34)
.L_34:
        /*00dc*/ 	.word	0x00000000
        /*00e0*/ 	.short	0x0000
        /*00e2*/ 	.short	0x0000
        /*00e4*/ 	.byte	0x00, 0xf4, 0x21, 0x00


	//----- nvinfo : EIATTR_SPARSE_MMA_MASK
	.align		4
.L_35:
        /*00e8*/ 	.byte	0x03, 0x50
        /*00ea*/ 	.short	0x0000


	//----- nvinfo : EIATTR_MAXREG_COUNT
	.align		4
        /*00ec*/ 	.byte	0x03, 0x1b
        /*00ee*/ 	.short	0x00ff


	//----- nvinfo : EIATTR_NUM_BARRIERS
	.align		4
        /*00f0*/ 	.byte	0x02, 0x4c
        /*00f2*/ 	.byte	0x01
	.zero		1


	//----- nvinfo : EIATTR_ANNOTATIONS
	.align		4
        /*00f4*/ 	.byte	0x04, 0x55
        /*00f6*/ 	.short	(.L_37 - .L_36)


	//   ....[0]....
.L_36:
        /*00f8*/ 	.word	0x00000001
        /*00fc*/ 	.byte	0xa0, 0x00, 0x00, 0x00, 0x01, 0x00, 0x00, 0x00, 0xe0, 0x00, 0x00, 0x00, 0x01, 0x00, 0x00, 0x00
        /* <DEDUP_REMOVED lines=466> */
        /*1e2c*/ 	.byte	0x70, 0xbd, 0x00, 0x00, 0x01, 0x00, 0x00, 0x00, 0xa0, 0xbd, 0x00, 0x00


	//----- nvinfo : EIATTR_MERCURY_ISA_VERSION
	.align		4
.L_37:
        /*1e38*/ 	.byte	0x03, 0x5f
        /*1e3a*/ 	.short	0x0101


	//----- nvinfo : EIATTR_EXIT_INSTR_OFFSETS
	.align		4
        /*1e3c*/ 	.byte	0x04, 0x1c
        /*1e3e*/ 	.short	(.L_39 - .L_38)


	//   ....[0]....
.L_38:
        /*1e40*/ 	.word	0x00015db0


	//   ....[1]....
        /*1e44*/ 	.word	0x00015dd0


	//----- nvinfo : EIATTR_REQNTID
	.align		4
.L_39:
        /*1e48*/ 	.byte	0x04, 0x10
        /*1e4a*/ 	.short	(.L_41 - .L_40)
.L_40:
        /*1e4c*/ 	.word	0x00000080
        /*1e50*/ 	.word	0x00000001
        /*1e54*/ 	.word	0x00000001


	//----- nvinfo : EIATTR_CBANK_PARAM_SIZE
	.align		4
.L_41:
        /*1e58*/ 	.byte	0x03, 0x19
        /*1e5a*/ 	.short	0x0050


	//----- nvinfo : EIATTR_PARAM_CBANK
	.align		4
        /*1e5c*/ 	.byte	0x04, 0x0a
        /*1e5e*/ 	.short	(.L_43 - .L_42)
	.align		4
.L_42:
        /*1e60*/ 	.word	index@(.nv.constant0.matmul_kernel)
        /*1e64*/ 	.short	0x0210
        /*1e66*/ 	.short	0x0050


	//----- nvinfo : EIATTR_SW_WAR
	.align		4
.L_43:
        /*1e68*/ 	.byte	0x04, 0x36
        /*1e6a*/ 	.short	(.L_45 - .L_44)
.L_44:
        /*1e6c*/ 	.word	0x00000008
.L_45:


//--------------------- .nv.callgraph             --------------------------
	.section	.nv.callgraph,"",@"SHT_CUDA_CALLGRAPH"
	.align	4
	.sectionentsize	8
	.align		4
        /*0000*/ 	.word	0x00000000
	.align		4
        /*0004*/ 	.word	0xffffffff
	.align		4
        /*0008*/ 	.word	0x00000000
	.align		4
        /*000c*/ 	.word	0xfffffffe
	.align		4
        /*0010*/ 	.word	0x00000000
	.align		4
        /*0014*/ 	.word	0xfffffffd
	.align		4
        /*0018*/ 	.word	0x00000000
	.align		4
        /*001c*/ 	.word	0xfffffffc


//--------------------- .text.matmul_kernel       --------------------------
	.section	.text.matmul_kernel,"ax",@progbits
	.align	128
        .global         matmul_kernel
        .type           matmul_kernel,@function
        .size           matmul_kernel,(.L_x_3 - matmul_kernel)
        .other          matmul_kernel,@"STO_CUDA_ENTRY STV_DEFAULT"
matmul_kernel:
.text.matmul_kernel:
[----:B------:R-:W0:Y:S08]  /*0000*/  LDC R1, c[0x0][0x28] ;  /* 0x00000a00ff017b82 */ /* 0x000e300000000800 */
[----:B------:R-:W1:Y:S01]  /*0010*/  LDC.64 R2, c[0x0][0x228] ;  /* 0x00008a00ff027b82 */ /* 0x000e620000000a00 */
[----:B------:R-:W2:Y:S01]  /*0020*/  S2R R7, SR_CTAID.X ;  /* 0x0000000000077919 */ /* 0x000ea20000002500 */
[----:B0-----:R-:W-:Y:S01]  /*0030*/  VIADD R1, R1, 0xfffffa98 ;  /* 0xfffffa9801017836 */ /* 0x001fe20000000000 */
[----:B------:R-:W-:Y:S01]  /*0040*/  UMOV UR4, 0x400 ;  /* 0x0000040000047882 */ /* 0x000fe20000000000 */
[----:B------:R-:W-:Y:S01]  /*0050*/  ULDC.64 UR12, c[0x0][0x208] ;  /* 0x00008200000c7ab9 */ /* 0x000fe20000000a00 */
[----:B------:R-:W0:Y:S01]  /*0060*/  S2R R154, SR_TID.X ;  /* 0x00000000009a7919 */ /* 0x000e220000002100 */
[----:B------:R-:W-:-:S02]  /*0070*/  CS2R R24, SRZ ;  /* 0x0000000000187805 */ /* 0x000fc4000001ff00 */
[----:B------:R-:W-:Y:S01]  /*0080*/  CS2R R26, SRZ ;  /* 0x00000000001a7805 */ /* 0x000fe2000001ff00 */
[----:B------:R-:W3:Y:S01]  /*0090*/  LDC R190, c[0x0][0x230] ;  /* 0x00008c00ffbe7b82 */ /* 0x000ee20000000800 */
[----:B------:R4:W-:Y:S01]  /*00a0*/  STL [R1], RZ ;  /* 0x000000ff01007387 */ /* 0x0009e20000100800 */
[----:B------:R-:W-:Y:S02]  /*00b0*/  CS2R R28, SRZ ;  /* 0x00000000001c7805 */ /* 0x000fe4000001ff00 */
[----:B------:R-:W-:Y:S02]  /*00c0*/  CS2R R30, SRZ ;  /* 0x00000000001e7805 */ /* 0x000fe4000001ff00 */
[----:B------:R-:W-:Y:S01]  /*00d0*/  CS2R R32, SRZ ;  /* 0x0000000000207805 */ /* 0x000fe2000001ff00 */
[----:B------:R4:W-:Y:S01]  /*00e0*/  STL [R1+0x4], RZ ;  /* 0x000004ff01007387 */ /* 0x0009e20000100800 */
[----:B------:R-:W-:Y:S02]  /*00f0*/  CS2R R34, SRZ ;  /* 0x0000000000227805 */ /* 0x000fe4000001ff00 */
[----:B------:R-:W-:Y:S01]  /*0100*/  CS2R R36, SRZ ;  /* 0x0000000000247805 */ /* 0x000fe2000001ff00 */
[----:B------:R-:W5:Y:S01]  /*0110*/  S2UR UR6, SR_CgaCtaId ;  /* 0x00000000000679c3 */ /* 0x000f620000008800 */
[----:B------:R4:W-:Y:S01]  /*0120*/  STL [R1+0x8], RZ ;  /* 0x000008ff01007387 */ /* 0x0009e20000100800 */
[----:B------:R-:W-:-:S02]  /*0130*/  CS2R R38, SRZ ;  /* 0x0000000000267805 */ /* 0x000fc4000001ff00 */
[----:B------:R-:W-:Y:S02]  /*0140*/  CS2R R40, SRZ ;  /* 0x0000000000287805 */ /* 0x000fe4000001ff00 */
[----:B------:R-:W-:Y:S01]  /*0150*/  CS2R R42, SRZ ;  /* 0x00000000002a7805 */ /* 0x000fe2000001ff00 */
[----:B------:R4:W-:Y:S01]  /*0160*/  STL [R1+0xc], RZ ;  /* 0x00000cff01007387 */ /* 0x0009e20000100800 */
[----:B------:R-:W-:Y:S02]  /*0170*/  CS2R R44, SRZ ;  /* 0x00000000002c7805 */ /* 0x000fe4000001ff00 */
[----:B------:R-:W-:Y:S01]  /*0180*/  CS2R R46, SRZ ;  /* 0x00000000002e7805 */ /* 0x000fe2000001ff00 */
[----:B-1----:R-:W-:Y:S01]  /*0190*/  VIADD R0, R3, 0xff ;  /* 0x000000ff03007836 */ /* 0x002fe20000000000 */
[----:B------:R4:W-:Y:S01]  /*01a0*/  STL [R1+0x10], RZ ;  /* 0x000010ff01007387 */ /* 0x0009e20000100800 */
[----:B------:R-:W-:Y:S02]  /*01b0*/  CS2R R48, SRZ ;  /* 0x0000000000307805 */ /* 0x000fe4000001ff00 */
[----:B------:R-:W-:-:S02]  /*01c0*/  CS2R R50, SRZ ;  /* 0x0000000000327805 */ /* 0x000fc4000001ff00 */
[----:B------:R-:W-:Y:S02]  /*01d0*/  CS2R R52, SRZ ;  /* 0x0000000000347805 */ /* 0x000fe4000001ff00 */
[----:B------:R-:W-:Y:S01]  /*01e0*/  SHF.R.S32.HI R5, RZ, 0x1f, R0 ;  /* 0x0000001fff057819 */ /* 0x000fe20000011400 */
[----:B------:R4:W-:Y:S01]  /*01f0*/  STL [R1+0x14], RZ ;  /* 0x000014ff01007387 */ /* 0x0009e20000100800 */
[----:B------:R-:W-:Y:S01]  /*0200*/  CS2R R54, SRZ ;  /* 0x0000000000367805 */ /* 0x000fe2000001ff00 */
[----:B---3--:R-:W-:Y:S01]  /*0210*/  VIADD R190, R190, 0x1f ;  /* 0x0000001fbebe7836 */ /* 0x008fe20000000000 */
[----:B------:R-:W-:Y:S01]  /*0220*/  LEA.HI R5, R5, R0, RZ, 0x8 ;  /* 0x0000000005057211 */ /* 0x000fe200078f40ff */
[----:B------:R4:W-:Y:S01]  /*0230*/  STL [R1+0x18], RZ ;  /* 0x000018ff01007387 */ /* 0x0009e20000100800 */
[----:B--2---:R-:W-:Y:S02]  /*0240*/  IABS R10, R7 ;  /* 0x00000007000a7213 */ /* 0x004fe40000000000 */
[----:B------:R-:W-:-:S02]  /*0250*/  CS2R R56, SRZ ;  /* 0x0000000000387805 */ /* 0x000fc4000001ff00 */
[----:B------:R-:W-:Y:S01]  /*0260*/  SHF.R.S32.HI R5, RZ, 0x8, R5 ;  /* 0x00000008ff057819 */ /* 0x000fe20000011405 */
[----:B------:R4:W-:Y:S01]  /*0270*/  STL [R1+0x1c], RZ ;  /* 0x00001cff01007387 */ /* 0x0009e20000100800 */
[----:B0-----:R-:W-:Y:S01]  /*0280*/  LOP3.LUT R153, R154, 0x7f, RZ, 0xc0, !PT ;  /* 0x0000007f9a997812 */ /* 0x001fe200078ec0ff */
[----:B-----5:R-:W-:Y:S01]  /*0290*/  ULEA UR6, UR6, UR4, 0x18 ;  /* 0x0000000406067291 */ /* 0x020fe2000f8ec03f */
[----:B------:R-:W-:Y:S01]  /*02a0*/  CS2R R58, SRZ ;  /* 0x00000000003a7805 */ /* 0x000fe2000001ff00 */
[----:B------:R-:W-:Y:S01]  /*02b0*/  IMAD.SHL.U32 R6, R5, 0x8, RZ ;  /* 0x0000000805067824 */ /* 0x000fe200078e00ff */
[----:B------:R4:W-:Y:S01]  /*02c0*/  STL [R1+0x20], RZ ;  /* 0x000020ff01007387 */ /* 0x0009e20000100800 */
[----:B------:R-:W-:Y:S02]  /*02d0*/  CS2R R60, SRZ ;  /* 0x00000000003c7805 */ /* 0x000fe4000001ff00 */
[----:B------:R-:W-:Y:S02]  /*02e0*/  CS2R R62, SRZ ;  /* 0x00000000003e7805 */ /* 0x000fe4000001ff00 */
[----:B------:R-:W-:-:S02]  /*02f0*/  CS2R R64, SRZ ;  /* 0x0000000000407805 */ /* 0x000fc4000001ff00 */
[-C--:B------:R-:W-:Y:S01]  /*0300*/  IABS R9, R6.reuse ;  /* 0x0000000600097213 */ /* 0x080fe20000000000 */
[----:B------:R4:W-:Y:S01]  /*0310*/  STL [R1+0x24], RZ ;  /* 0x000024ff01007387 */ /* 0x0009e20000100800 */
[----:B------:R-:W-:Y:S02]  /*0320*/  IABS R12, R6 ;  /* 0x00000006000c7213 */ /* 0x000fe40000000000 */
[----:B------:R-:W-:Y:S01]  /*0330*/  CS2R R66, SRZ ;  /* 0x0000000000427805 */ /* 0x000fe2000001ff00 */
[----:B------:R-:W0:Y:S01]  /*0340*/  I2F.RP R0, R9 ;  /* 0x0000000900007306 */ /* 0x000e220000209400 */
[----:B------:R4:W-:Y:S01]  /*0350*/  STL [R1+0x28], RZ ;  /* 0x000028ff01007387 */ /* 0x0009e20000100800 */
[----:B------:R-:W-:Y:S02]  /*0360*/  CS2R R68, SRZ ;  /* 0x0000000000447805 */ /* 0x000fe4000001ff00 */
[----:B------:R-:W-:Y:S02]  /*0370*/  CS2R R70, SRZ ;  /* 0x0000000000467805 */ /* 0x000fe4000001ff00 */
[----:B------:R-:W-:Y:S01]  /*0380*/  CS2R R72, SRZ ;  /* 0x0000000000487805 */ /* 0x000fe2000001ff00 */
[----:B------:R4:W-:Y:S01]  /*0390*/  STL [R1+0x2c], RZ ;  /* 0x00002cff01007387 */ /* 0x0009e20000100800 */
[----:B------:R-:W-:-:S02]  /*03a0*/  CS2R R74, SRZ ;  /* 0x00000000004a7805 */ /* 0x000fc4000001ff00 */
[----:B------:R-:W-:Y:S02]  /*03b0*/  CS2R R76, SRZ ;  /* 0x00000000004c7805 */ /* 0x000fe4000001ff00 */
[----:B------:R-:W-:Y:S01]  /*03c0*/  CS2R R78, SRZ ;  /* 0x00000000004e7805 */ /* 0x000fe2000001ff00 */
[----:B------:R4:W-:Y:S01]  /*03d0*/  STL [R1+0x30], RZ ;  /* 0x000030ff01007387 */ /* 0x0009e20000100800 */
[----:B------:R-:W-:Y:S02]  /*03e0*/  CS2R R80, SRZ ;  /* 0x0000000000507805 */ /* 0x000fe4000001ff00 */
[----:B------:R-:W-:Y:S02]  /*03f0*/  CS2R R82, SRZ ;  /* 0x0000000000527805 */ /* 0x000fe4000001ff00 */
[----:B------:R-:W-:Y:S01]  /*0400*/  CS2R R84, SRZ ;  /* 0x0000000000547805 */ /* 0x000fe2000001ff00 */
[----:B------:R4:W-:Y:S01]  /*0410*/  STL [R1+0x34], RZ ;  /* 0x000034ff01007387 */ /* 0x0009e20000100800 */
[----:B------:R-:W-:Y:S01]  /*0420*/  CS2R R86, SRZ ;  /* 0x0000000000567805 */ /* 0x000fe2000001ff00 */
[----:B0-----:R-:W0:Y:S01]  /*0430*/  MUFU.RCP R0, R0 ;  /* 0x0000000000007308 */ /* 0x001e220000001000 */
        /* <DEDUP_REMOVED lines=15> */
[----:B------:R-:W-:Y:S01]  /*0530*/  CS2R R110, SRZ ;  /* 0x00000000006e7805 */ /* 0x000fe2000001ff00 */
[----:B0-----:R-:W-:Y:S01]  /*0540*/  VIADD R4, R0, 0xffffffe ;  /* 0x0ffffffe00047836 */ /* 0x001fe20000000000 */
[----:B------:R4:W-:Y:S01]  /*0550*/  STL [R1+0x48], RZ ;  /* 0x000048ff01007387 */ /* 0x0009e20000100800 */
[----:B------:R-:W-:Y:S01]  /*0560*/  IMAD.MOV R0, RZ, RZ, -R12 ;  /* 0x000000ffff007224 */ /* 0x000fe200078e0a0c */
[----:B------:R-:W-:Y:S01]  /*0570*/  CS2R R112, SRZ ;  /* 0x0000000000707805 */ /* 0x000fe2000001ff00 */
[----:B------:R0:W1:Y:S01]  /*0580*/  F2I.FTZ.U32.TRUNC.NTZ R5, R4 ;  /* 0x0000000400057305 */ /* 0x000062000021f000 */
        /* <DEDUP_REMOVED lines=8> */
[----:B0-----:R-:W-:Y:S01]  /*0610*/  IMAD.MOV.U32 R4, RZ, RZ, RZ ;  /* 0x000000ffff047224 */ /* 0x001fe200078e00ff */
[----:B------:R4:W-:Y:S01]  /*0620*/  STL [R1+0x54], RZ ;  /* 0x000054ff01007387 */ /* 0x0009e20000100800 */
[----:B------:R-:W-:-:S02]  /*0630*/  CS2R R126, SRZ ;  /* 0x00000000007e7805 */ /* 0x000fc4000001ff00 */
[----:B------:R-:W-:Y:S02]  /*0640*/  CS2R R128, SRZ ;  /* 0x0000000000807805 */ /* 0x000fe4000001ff00 */
[----:B------:R-:W-:Y:S01]  /*0650*/  CS2R R130, SRZ ;  /* 0x0000000000827805 */ /* 0x000fe2000001ff00 */
[----:B------:R4:W-:Y:S01]  /*0660*/  STL [R1+0x58], RZ ;  /* 0x000058ff01007387 */ /* 0x0009e20000100800 */
[--C-:B-1----:R-:W-:Y:S01]  /*0670*/  IMAD.MOV R8, RZ, RZ, -R5.reuse ;  /* 0x000000ffff087224 */ /* 0x102fe200078e0a05 */
[----:B------:R-:W-:Y:S02]  /*0680*/  CS2R R132, SRZ ;  /* 0x0000000000847805 */ /* 0x000fe4000001ff00 */
[----:B------:R-:W-:Y:S01]  /*0690*/  CS2R R134, SRZ ;  /* 0x0000000000867805 */ /* 0x000fe2000001ff00 */
[----:B------:R4:W-:Y:S01]  /*06a0*/  STL [R1+0x5c], RZ ;  /* 0x00005cff01007387 */ /* 0x0009e20000100800 */
[----:B------:R-:W-:Y:S01]  /*06b0*/  IMAD R11, R8, R9, RZ ;  /* 0x00000009080b7224 */ /* 0x000fe200078e02ff */
[----:B------:R-:W-:Y:S01]  /*06c0*/  CS2R R136, SRZ ;  /* 0x0000000000887805 */ /* 0x000fe2000001ff00 */
[----:B------:R-:W-:Y:S01]  /*06d0*/  IMAD.MOV.U32 R8, RZ, RZ, R10 ;  /* 0x000000ffff087224 */ /* 0x000fe200078e000a */
[----:B------:R4:W-:Y:S01]  /*06e0*/  STL [R1+0x60], RZ ;  /* 0x000060ff01007387 */ /* 0x0009e20000100800 */
[----:B------:R-:W-:Y:S01]  /*06f0*/  IMAD.HI.U32 R5, R5, R11, R4 ;  /* 0x0000000b05057227 */ /* 0x000fe200078e0004 */
[----:B------:R-:W-:-:S02]  /*0700*/  CS2R R138, SRZ ;  /* 0x00000000008a7805 */ /* 0x000fc4000001ff00 */
[----:B------:R-:W-:Y:S01]  /*0710*/  CS2R R140, SRZ ;  /* 0x00000000008c7805 */ /* 0x000fe2000001ff00 */
[----:B------:R4:W-:Y:S01]  /*0720*/  STL [R1+0x64], RZ ;  /* 0x000064ff01007387 */ /* 0x0009e20000100800 */
[----:B------:R-:W-:Y:S02]  /*0730*/  CS2R R142, SRZ ;  /* 0x00000000008e7805 */ /* 0x000fe4000001ff00 */
[----:B------:R-:W-:Y:S01]  /*0740*/  CS2R R144, SRZ ;  /* 0x0000000000907805 */ /* 0x000fe2000001ff00 */
[----:B------:R-:W-:Y:S01]  /*0750*/  IMAD.HI.U32 R5, R5, R8, RZ ;  /* 0x0000000805057227 */ /* 0x000fe200078e00ff */
[----:B------:R4:W-:Y:S01]  /*0760*/  STL [R1+0x68], RZ ;  /* 0x000068ff01007387 */ /* 0x0009e20000100800 */
[----:B------:R-:W-:Y:S02]  /*0770*/  CS2R R146, SRZ ;  /* 0x0000000000927805 */ /* 0x000fe4000001ff00 */
[----:B------:R-:W-:Y:S01]  /*0780*/  CS2R R148, SRZ ;  /* 0x0000000000947805 */ /* 0x000fe2000001ff00 */
[----:B------:R-:W-:Y:S01]  /*0790*/  IMAD R0, R5, R0, R8 ;  /* 0x0000000005007224 */ /* 0x000fe200078e0208 */
[----:B------:R4:W-:Y:S01]  /*07a0*/  STL [R1+0x6c], RZ ;  /* 0x00006cff01007387 */ /* 0x0009e20000100800 */
[----:B------:R-:W-:-:S02]  /*07b0*/  CS2R R150, SRZ ;  /* 0x0000000000967805 */ /* 0x000fc4000001ff00 */
[----:B------:R-:W-:Y:S02]  /*07c0*/  LOP3.LUT R12, R154, 0x60, RZ, 0xc0, !PT ;  /* 0x000000609a0c7812 */ /* 0x000fe400078ec0ff */
[----:B------:R-:W-:Y:S01]  /*07d0*/  ISETP.GT.U32.AND P1, PT, R9, R0, PT ;  /* 0x000000000900720c */ /* 0x000fe20003f24070 */
[----:B------:R4:W-:Y:S04]  /*07e0*/  STL [R1+0x70], RZ ;  /* 0x000070ff01007387 */ /* 0x0009e80000100800 */
[----:B------:R4:W-:Y:S04]  /*07f0*/  STL [R1+0x74], RZ ;  /* 0x000074ff01007387 */ /* 0x0009e80000100800 */
[----:B------:R4:W-:Y:S04]  /*0800*/  STL [R1+0x78], RZ ;  /* 0x000078ff01007387 */ /* 0x0009e80000100800 */
[----:B------:R-:W-:Y:S01]  /*0810*/  @!P1 IMAD.IADD R0, R0, 0x1, -R9 ;  /* 0x0000000100009824 */ /* 0x000fe200078e0a09 */
[----:B------:R4:W-:Y:S01]  /*0820*/  STL [R1+0x7c], RZ ;  /* 0x00007cff01007387 */ /* 0x0009e20000100800 */
[----:B------:R-:W-:Y:S01]  /*0830*/  @!P1 VIADD R5, R5, 0x1 ;  /* 0x0000000105059836 */ /* 0x000fe20000000000 */
[----:B------:R-:W-:-:S02]  /*0840*/  ISETP.NE.AND P1, PT, R6, RZ, PT ;  /* 0x000000ff0600720c */ /* 0x000fc40003f25270 */
[----:B------:R-:W-:Y:S01]  /*0850*/  ISETP.GE.U32.AND P0, PT, R0, R9, PT ;  /* 0x000000090000720c */ /* 0x000fe20003f06070 */
[----:B------:R4:W-:Y:S01]  /*0860*/  STL [R1+0x80], RZ ;  /* 0x000080ff01007387 */ /* 0x0009e20000100800 */
[----:B------:R-:W-:-:S03]  /*0870*/  LOP3.LUT R0, R7, R6, RZ, 0x3c, !PT ;  /* 0x0000000607007212 */ /* 0x000fc600078e3cff */
[----:B------:R4:W-:Y:S01]  /*0880*/  STL [R1+0x84], RZ ;  /* 0x000084ff01007387 */ /* 0x0009e20000100800 */
[----:B------:R-:W-:Y:S01]  /*0890*/  ISETP.GE.AND P2, PT, R0, RZ, PT ;  /* 0x000000ff0000720c */ /* 0x000fe20003f46270 */
[----:B------:R-:W-:Y:S02]  /*08a0*/  VIADD R0, R2, 0x7f ;  /* 0x0000007f02007836 */ /* 0x000fe40000000000 */
[----:B------:R4:W-:Y:S04]  /*08b0*/  STL [R1+0x88], RZ ;  /* 0x000088ff01007387 */ /* 0x0009e80000100800 */
[----:B------:R-:W-:Y:S01]  /*08c0*/  @P0 VIADD R5, R5, 0x1 ;  /* 0x0000000105050836 */ /* 0x000fe20000000000 */
[----:B------:R4:W-:Y:S03]  /*08d0*/  STL [R1+0x8c], RZ ;  /* 0x00008cff01007387 */ /* 0x0009e60000100800 */
[----:B------:R-:W-:Y:S01]  /*08e0*/  IMAD.MOV.U32 R4, RZ, RZ, R5 ;  /* 0x000000ffff047224 */ /* 0x000fe200078e0005 */
[----:B------:R-:W-:Y:S01]  /*08f0*/  SHF.R.S32.HI R5, RZ, 0x1f, R0 ;  /* 0x0000001fff057819 */ /* 0x000fe20000011400 */
[----:B------:R4:W-:Y:S02]  /*0900*/  STL [R1+0x90], RZ ;  /* 0x000090ff01007387 */ /* 0x0009e40000100800 */
[----:B------:R-:W-:Y:S01]  /*0910*/  @!P2 IMAD.MOV R4, RZ, RZ, -R4 ;  /* 0x000000ffff04a224 */ /* 0x000fe200078e0a04 */
[----:B------:R-:W-:Y:S01]  /*0920*/  @!P1 LOP3.LUT R4, RZ, R6, RZ, 0x33, !PT ;  /* 0x00000006ff049212 */ /* 0x000fe200078e33ff */
[----:B------:R4:W-:Y:S01]  /*0930*/  STL [R1+0x94], RZ ;  /* 0x000094ff01007387 */ /* 0x0009e20000100800 */
[----:B------:R-:W-:-:S03]  /*0940*/  LEA.HI R5, R5, R0, RZ, 0x7 ;  /* 0x0000000005057211 */ /* 0x000fc600078f38ff */
[----:B------:R-:W-:Y:S01]  /*0950*/  IMAD.SHL.U32 R8, R4, 0x8, RZ ;  /* 0x0000000804087824 */ /* 0x000fe200078e00ff */
[----:B------:R4:W-:Y:S01]  /*0960*/  STL [R1+0x98], RZ ;  /* 0x000098ff01007387 */ /* 0x0009e20000100800 */
[----:B------:R-:W-:-:S03]  /*0970*/  IMAD.MOV R4, RZ, RZ, -R4 ;  /* 0x000000ffff047224 */ /* 0x000fc600078e0a04 */
[----:B------:R-:W-:Y:S01]  /*0980*/  LEA.HI.SX32 R5, R5, -R8, 0x19 ;  /* 0x8000000805057211 */ /* 0x000fe200078fcaff */
[----:B------:R4:W-:Y:S01]  /*0990*/  STL [R1+0x9c], RZ ;  /* 0x00009cff01007387 */ /* 0x0009e20000100800 */
[----:B------:R-:W-:Y:S02]  /*09a0*/  IMAD R6, R6, R4, R7 ;  /* 0x0000000406067224 */ /* 0x000fe400078e0207 */
[----:B------:R-:W-:Y:S01]  /*09b0*/  VIMNMX R13, R5, 0x8, PT ;  /* 0x00000008050d7848 */ /* 0x000fe20003fe0100 */
[----:B------:R4:W-:Y:S02]  /*09c0*/  STL [R1+0xa0], RZ ;  /* 0x0000a0ff01007387 */ /* 0x0009e40000100800 */
[----:B------:R-:W-:Y:S02]  /*09d0*/  IABS R11, R6 ;  /* 0x00000006000b7213 */ /* 0x000fe40000000000 */
[----:B------:R-:W-:Y:S01]  /*09e0*/  IABS R9, R13 ;  /* 0x0000000d00097213 */ /* 0x000fe20000000000 */
[----:B------:R4:W-:Y:S03]  /*09f0*/  STL [R1+0xa4], RZ ;  /* 0x0000a4ff01007387 */ /* 0x0009e60000100800 */
[----:B------:R-:W0:Y:S01]  /*0a00*/  I2F.RP R0, R9 ;  /* 0x0000000900007306 */ /* 0x000e220000209400 */
[----:B------:R4:W-:Y:S04]  /*0a10*/  STL [R1+0xa8], RZ ;  /* 0x0000a8ff01007387 */ /* 0x0009e80000100800 */
[----:B------:R4:W-:Y:S04]  /*0a20*/  STL [R1+0xac], RZ ;  /* 0x0000acff01007387 */ /* 0x0009e80000100800 */
[----:B------:R4:W-:Y:S04]  /*0a30*/  STL [R1+0xb0], RZ ;  /* 0x0000b0ff01007387 */ /* 0x0009e80000100800 */
[----:B------:R4:W-:Y:S01]  /*0a40*/  STL [R1+0xb4], RZ ;  /* 0x0000b4ff01007387 */ /* 0x0009e20000100800 */
[----:B0-----:R-:W0:Y:S03]  /*0a50*/  MUFU.RCP R0, R0 ;  /* 0x0000000000007308 */ /* 0x001e260000001000 */
[----:B------:R4:W-:Y:S04]  /*0a60*/  STL [R1+0xb8], RZ ;  /* 0x0000b8ff01007387 */ /* 0x0009e80000100800 */
[----:B------:R4:W-:Y:S04]  /*0a70*/  STL [R1+0xbc], RZ ;  /* 0x0000bcff01007387 */ /* 0x0009e80000100800 */
[----:B------:R4:W-:Y:S04]  /*0a80*/  STL [R1+0xc0], RZ ;  /* 0x0000c0ff01007387 */ /* 0x0009e80000100800 */
[----:B------:R4:W-:Y:S01]  /*0a90*/  STL [R1+0xc4], RZ ;  /* 0x0000c4ff01007387 */ /* 0x0009e20000100800 */
[----:B0-----:R-:W-:-:S03]  /*0aa0*/  VIADD R5, R0, 0xffffffe ;  /* 0x0ffffffe00057836 */ /* 0x001fc60000000000 */
[----:B------:R4:W-:Y:S04]  /*0ab0*/  STL [R1+0xc8], RZ ;  /* 0x0000c8ff01007387 */ /* 0x0009e80000100800 */
[----:B------:R4:W-:Y:S01]  /*0ac0*/  STL [R1+0xcc], RZ ;  /* 0x0000ccff01007387 */ /* 0x0009e20000100800 */
[----:B------:R-:W0:Y:S03]  /*0ad0*/  F2I.FTZ.U32.TRUNC.NTZ R5, R5 ;  /* 0x0000000500057305 */ /* 0x000e26000021f000 */
[----:B------:R4:W-:Y:S04]  /*0ae0*/  STL [R1+0xd0], RZ ;  /* 0x0000d0ff01007387 */ /* 0x0009e80000100800 */
[----:B------:R4:W-:Y:S04]  /*0af0*/  STL [R1+0xd4], RZ ;  /* 0x0000d4ff01007387 */ /* 0x0009e80000100800 */
[----:B------:R4:W-:Y:S01]  /*0b00*/  STL [R1+0xd8], RZ ;  /* 0x0000d8ff01007387 */ /* 0x0009e20000100800 */
[----:B0-----:R-:W-:-:S03]  /*0b10*/  IMAD.MOV R10, RZ, RZ, -R5 ;  /* 0x000000ffff0a7224 */ /* 0x001fc600078e0a05 */
[----:B------:R4:W-:Y:S01]  /*0b20*/  STL [R1+0xdc], RZ ;  /* 0x0000dcff01007387 */ /* 0x0009e20000100800 */
[----:B------:R-:W-:Y:S01]  /*0b30*/  IMAD.MOV.U32 R4, RZ, RZ, R10 ;  /* 0x000000ffff047224 */ /* 0x000fe200078e000a */
[----:B------:R-:W-:Y:S02]  /*0b40*/  IABS R10, R13 ;  /* 0x0000000d000a7213 */ /* 0x000fe40000000000 */
[----:B------:R4:W-:Y:S01]  /*0b50*/  STL [R1+0xe0], RZ ;  /* 0x0000e0ff01007387 */ /* 0x0009e20000100800 */
[----:B------:R-:W-:Y:S02]  /*0b60*/  IMAD R7, R4, R9, RZ ;  /* 0x0000000904077224 */ /* 0x000fe400078e02ff */
[----:B------:R-:W-:Y:S01]  /*0b70*/  IMAD.MOV.U32 R4, RZ, RZ, RZ ;  /* 0x000000ffff047224 */ /* 0x000fe200078e00ff */
[----:B------:R4:W-:Y:S01]  /*0b80*/  STL [R1+0xe4], RZ ;  /* 0x0000e4ff01007387 */ /* 0x0009e20000100800 */
[----:B------:R-:W-:Y:S02]  /*0b90*/  IMAD.MOV R0, RZ, RZ, -R10 ;  /* 0x000000ffff007224 */ /* 0x000fe400078e0a0a */
[----:B------:R-:W-:Y:S01]  /*0ba0*/  IMAD.HI.U32 R4, R5, R7, R4 ;  /* 0x0000000705047227 */ /* 0x000fe200078e0004 */
[----:B------:R4:W-:Y:S04]  /*0bb0*/  STL [R1+0xe8], RZ ;  /* 0x0000e8ff01007387 */ /* 0x0009e80000100800 */
[----:B------:R4:W-:Y:S01]  /*0bc0*/  STL [R1+0xec], RZ ;  /* 0x0000ecff01007387 */ /* 0x0009e20000100800 */
[----:B------:R-:W-:-:S03]  /*0bd0*/  IMAD.HI.U32 R4, R4, R11, RZ ;  /* 0x0000000b04047227 */ /* 0x000fc600078e00ff */
[----:B------:R4:W-:Y:S01]  /*0be0*/  STL [R1+0xf0], RZ ;  /* 0x0000f0ff01007387 */ /* 0x0009e20000100800 */
[----:B------:R-:W-:-:S03]  /*0bf0*/  IMAD R0, R4, R0, R11 ;  /* 0x0000000004007224 */ /* 0x000fc600078e020b */
[----:B------:R4:W-:Y:S02]  /*0c00*/  STL [R1+0xf4], RZ ;  /* 0x0000f4ff01007387 */ /* 0x0009e40000100800 */
[----:B------:R-:W-:Y:S02]  /*0c10*/  ISETP.GT.U32.AND P1, PT, R9, R0, PT ;  /* 0x000000000900720c */ /* 0x000fe40003f24070 */
[----:B------:R4:W-:Y:S04]  /*0c20*/  STL [R1+0xf8], RZ ;  /* 0x0000f8ff01007387 */ /* 0x0009e80000100800 */
[----:B------:R4:W-:Y:S04]  /*0c30*/  STL [R1+0xfc], RZ ;  /* 0x0000fcff01007387 */ /* 0x0009e80000100800 */
[----:B------:R4:W-:Y:S03]  /*0c40*/  STL [R1+0x100], RZ ;  /* 0x000100ff01007387 */ /* 0x0009e60000100800 */
[----:B------:R-:W-:Y:S01]  /*0c50*/  @!P1 IMAD.IADD R0, R0, 0x1, -R9 ;  /* 0x0000000100009824 */ /* 0x000fe200078e0a09 */
[----:B------:R4:W-:Y:S01]  /*0c60*/  STL [R1+0x104], RZ ;  /* 0x000104ff01007387 */ /* 0x0009e20000100800 */
[----:B------:R-:W-:Y:S01]  /*0c70*/  @!P1 VIADD R4, R4, 0x1 ;  /* 0x0000000104049836 */ /* 0x000fe20000000000 */
[----:B------:R-:W-:-:S02]  /*0c80*/  ISETP.NE.AND P1, PT, R13, RZ, PT ;  /* 0x000000ff0d00720c */ /* 0x000fc40003f25270 */
[----:B------:R4:W-:Y:S01]  /*0c90*/  STL [R1+0x108], RZ ;  /* 0x000108ff01007387 */ /* 0x0009e20000100800 */
[----:B------:R-:W-:Y:S02]  /*0ca0*/  ISETP.GE.U32.AND P0, PT, R0, R9, PT ;  /* 0x000000090000720c */ /* 0x000fe40003f06070 */
[-C--:B------:R-:W-:Y:S01]  /*0cb0*/  LOP3.LUT R0, R6, R13.reuse, RZ, 0x3c, !PT ;  /* 0x0000000d06007212 */ /* 0x080fe200078e3cff */
[----:B------:R4:W-:Y:S03]  /*0cc0*/  STL [R1+0x10c], RZ ;  /* 0x00010cff01007387 */ /* 0x0009e60000100800 */
[----:B------:R-:W-:Y:S01]  /*0cd0*/  ISETP.GE.AND P2, PT, R0, RZ, PT ;  /* 0x000000ff0000720c */ /* 0x000fe20003f46270 */
[----:B------:R4:W-:Y:S04]  /*0ce0*/  STL [R1+0x110], RZ ;  /* 0x000110ff01007387 */ /* 0x0009e80000100800 */
[----:B------:R4:W-:Y:S02]  /*0cf0*/  STL [R1+0x114], RZ ;  /* 0x000114ff01007387 */ /* 0x0009e40000100800 */
[----:B------:R-:W-:Y:S01]  /*0d00*/  @P0 VIADD R4, R4, 0x1 ;  /* 0x0000000104040836 */ /* 0x000fe20000000000 */
[----:B------:R-:W-:Y:S01]  /*0d10*/  ISETP.GE.AND P0, PT, R190, 0x20, PT ;  /* 0x00000020be00780c */ /* 0x000fe20003f06270 */
[----:B------:R4:W-:Y:S04]  /*0d20*/  STL [R1+0x118], RZ ;  /* 0x000118ff01007387 */ /* 0x0009e80000100800 */
[----:B------:R4:W-:Y:S01]  /*0d30*/  STL [R1+0x11c], RZ ;  /* 0x00011cff01007387 */ /* 0x0009e20000100800 */
[----:B------:R-:W-:Y:S01]  /*0d40*/  @!P2 IMAD.MOV R4, RZ, RZ, -R4 ;  /* 0x000000ffff04a224 */ /* 0x000fe200078e0a04 */
[----:B------:R-:W-:-:S02]  /*0d50*/  @!P1 LOP3.LUT R4, RZ, R13, RZ, 0x33, !PT ;  /* 0x0000000dff049212 */ /* 0x000fc400078e33ff */
[----:B------:R4:W-:Y:S03]  /*0d60*/  STL [R1+0x120], RZ ;  /* 0x000120ff01007387 */ /* 0x0009e60000100800 */
[----:B------:R-:W-:Y:S01]  /*0d70*/  IMAD.MOV R0, RZ, RZ, -R4 ;  /* 0x000000ffff007224 */ /* 0x000fe200078e0a04 */
[----:B------:R4:W-:Y:S01]  /*0d80*/  STL [R1+0x124], RZ ;  /* 0x000124ff01007387 */ /* 0x0009e20000100800 */
[----:B------:R-:W-:Y:S02]  /*0d90*/  IMAD.SHL.U32 R4, R4, 0x100, RZ ;  /* 0x0000010004047824 */ /* 0x000fe400078e00ff */
[----:B------:R-:W-:Y:S01]  /*0da0*/  IMAD R0, R13, R0, R6 ;  /* 0x000000000d007224 */ /* 0x000fe200078e0206 */
[----:B------:R4:W-:Y:S03]  /*0db0*/  STL [R1+0x128], RZ ;  /* 0x000128ff01007387 */ /* 0x0009e60000100800 */
[----:B------:R-:W-:Y:S01]  /*0dc0*/  IMAD.IADD R0, R8, 0x1, R0 ;  /* 0x0000000108007824 */ /* 0x000fe200078e0200 */
[----:B------:R4:W-:Y:S03]  /*0dd0*/  STL [R1+0x12c], RZ ;  /* 0x00012cff01007387 */ /* 0x0009e60000100800 */
[----:B------:R-:W-:Y:S01]  /*0de0*/  IMAD R22, R0, 0x80, R153 ;  /* 0x0000008000167824 */ /* 0x000fe200078e0299 */
[----:B------:R4:W-:Y:S04]  /*0df0*/  STL [R1+0x130], RZ ;  /* 0x000130ff01007387 */ /* 0x0009e80000100800 */
        /* <DEDUP_REMOVED lines=51> */
[----:B------:R4:W-:Y:S01]  /*1130*/  STL [R1+0x308], R22 ;  /* 0x0003081601007387 */ /* 0x0009e20000100800 */
[----:B------:R-:W-:Y:S05]  /*1140*/  @!P0 BRA `(.L_x_0) ;  /* 0x000000a000b08947 */ /* 0x000fea0003800000 */
[----:B------:R-:W-:Y:S01]  /*1150*/  IABS R18, R2 ;  /* 0x0000000200127213 */ /* 0x000fe20000000000 */
[----:B------:R-:W-:Y:S01]  /*1160*/  IMAD.MOV.U32 R8, RZ, RZ, RZ ;  /* 0x000000ffff087224 */ /* 0x000fe200078e00ff */
[----:B------:R-:W-:Y:S01]  /*1170*/  IABS R5, R3 ;  /* 0x0000000300057213 */ /* 0x000fe20000000000 */
[----:B------:R-:W-:Y:S01]  /*1180*/  ULDC UR4, c[0x0][0x240] ;  /* 0x0000900000047ab9 */ /* 0x000fe20000000800 */
[----:B------:R-:W0:Y:S01]  /*1190*/  I2F.RP R10, R18 ;  /* 0x00000012000a7306 */ /* 0x000e220000209400 */
[----:B------:R-:W-:Y:S01]  /*11a0*/  IABS R13, R22 ;  /* 0x00000016000d7213 */ /* 0x000fe20000000000 */
[----:B------:R-:W-:Y:S01]  /*11b0*/  ULDC.64 UR10, c[0x0][0x218] ;  /* 0x00008600000a7ab9 */ /* 0x000fe20000000a00 */
[----:B------:R-:W-:Y:S01]  /*11c0*/  ISETP.NE.AND P2, PT, R2, RZ, PT ;  /* 0x000000ff0200720c */ /* 0x000fe20003f45270 */
[----:B------:R-:W-:Y:S01]  /*11d0*/  ULDC UR7, c[0x0][0x234] ;  /* 0x00008d0000077ab9 */ /* 0x000fe20000000800 */
[----:B------:R-:W-:Y:S01]  /*11e0*/  ULDC UR5, c[0x0][0x23c] ;  /* 0x00008f0000057ab9 */ /* 0x000fe20000000800 */
[----:B------:R-:W-:Y:S01]  /*11f0*/  ULDC.64 UR8, c[0x0][0x210] ;  /* 0x0000840000087ab9 */ /* 0x000fe20000000a00 */
[----:B------:R-:W-:Y:S01]  /*1200*/  USHF.L.U32 UR14, UR5, 0x5, URZ ;  /* 0x00000005050e7899 */ /* 0x000fe2000800063f */
[----:B------:R-:W1:Y:S01]  /*1210*/  I2F.RP R0, R5 ;  /* 0x0000000500007306 */ /* 0x000e620000209400 */
[----:B------:R-:W-:Y:S01]  /*1220*/  ULDC UR15, c[0x0][0x230] ;  /* 0x00008c00000f7ab9 */ /* 0x000fe20000000800 */
[----:B------:R-:W-:-:S02]  /*1230*/  LOP3.LUT R189, R153, 0x10, RZ, 0x3c, !PT ;  /* 0x0000001099bd7812 */ /* 0x000fc400078e3cff */
[----:B------:R-:W-:Y:S02]  /*1240*/  CS2R R98, SRZ ;  /* 0x0000000000627805 */ /* 0x000fe4000001ff00 */
[----:B------:R-:W-:Y:S02]  /*1250*/  CS2R R100, SRZ ;  /* 0x0000000000647805 */ /* 0x000fe4000001ff00 */
[----:B------:R-:W-:Y:S02]  /*1260*/  CS2R R102, SRZ ;  /* 0x0000000000667805 */ /* 0x000fe4000001ff00 */
[----:B------:R-:W-:Y:S02]  /*1270*/  CS2R R104, SRZ ;  /* 0x0000000000687805 */ /* 0x000fe4000001ff00 */
[----:B------:R-:W-:Y:S01]  /*1280*/  CS2R R106, SRZ ;  /* 0x00000000006a7805 */ /* 0x000fe2000001ff00 */
[----:B0-----:R-:W0:Y:S01]  /*1290*/  MUFU.RCP R10, R10 ;  /* 0x0000000a000a7308 */ /* 0x001e220000001000 */
[----:B------:R-:W-:-:S02]  /*12a0*/  CS2R R108, SRZ ;  /* 0x00000000006c7805 */ /* 0x000fc4000001ff00 */
[----:B------:R-:W-:Y:S02]  /*12b0*/  CS2R R110, SRZ ;  /* 0x00000000006e7805 */ /* 0x000fe4000001ff00 */
[----:B------:R-:W-:Y:S02]  /*12c0*/  CS2R R112, SRZ ;  /* 0x0000000000707805 */ /* 0x000fe4000001ff00 */
[----:B------:R-:W-:Y:S02]  /*12d0*/  CS2R R114, SRZ ;  /* 0x0000000000727805 */ /* 0x000fe4000001ff00 */
[----:B------:R-:W-:Y:S02]  /*12e0*/  CS2R R116, SRZ ;  /* 0x0000000000747805 */ /* 0x000fe4000001ff00 */
[----:B------:R-:W-:Y:S02]  /*12f0*/  CS2R R118, SRZ ;  /* 0x0000000000767805 */ /* 0x000fe4000001ff00 */
[----:B------:R-:W-:Y:S01]  /*1300*/  CS2R R120, SRZ ;  /* 0x0000000000787805 */ /* 0x000fe2000001ff00 */
[----:B-1----:R-:W1:Y:S01]  /*1310*/  MUFU.RCP R0, R0 ;  /* 0x0000000000007308 */ /* 0x002e620000001000 */
[----:B------:R-:W-:-:S02]  /*1320*/  CS2R R122, SRZ ;  /* 0x00000000007a7805 */ /* 0x000fc4000001ff00 */
[----:B------:R-:W-:Y:S02]  /*1330*/  CS2R R124, SRZ ;  /* 0x00000000007c7805 */ /* 0x000fe4000001ff00 */
[----:B------:R-:W-:Y:S02]  /*1340*/  CS2R R126, SRZ ;  /* 0x00000000007e7805 */ /* 0x000fe4000001ff00 */
[----:B------:R-:W-:Y:S02]  /*1350*/  CS2R R128, SRZ ;  /* 0x0000000000807805 */ /* 0x000fe4000001ff00 */
[----:B------:R-:W-:Y:S02]  /*1360*/  CS2R R130, SRZ ;  /* 0x0000000000827805 */ /* 0x000fe4000001ff00 */
[----:B------:R-:W-:Y:S02]  /*1370*/  CS2R R132, SRZ ;  /* 0x0000000000847805 */ /* 0x000fe4000001ff00 */
[----:B------:R-:W-:-:S02]  /*1380*/  CS2R R134, SRZ ;  /* 0x0000000000867805 */ /* 0x000fc4000001ff00 */
[----:B------:R-:W-:Y:S01]  /*1390*/  CS2R R136, SRZ ;  /* 0x0000000000887805 */ /* 0x000fe2000001ff00 */
[----:B0-----:R-:W-:Y:S01]  /*13a0*/  VIADD R9, R10, 0xffffffe ;  /* 0x0ffffffe0a097836 */ /* 0x001fe20000000000 */
[----:B------:R-:W-:Y:S02]  /*13b0*/  CS2R R138, SRZ ;  /* 0x00000000008a7805 */ /* 0x000fe4000001ff00 */
[----:B------:R-:W-:Y:S02]  /*13c0*/  CS2R R140, SRZ ;  /* 0x00000000008c7805 */ /* 0x000fe4000001ff00 */
[----:B------:R-:W-:Y:S02]  /*13d0*/  CS2R R142, SRZ ;  /* 0x00000000008e7805 */ /* 0x000fe4000001ff00 */
[----:B------:R-:W-:Y:S02]  /*13e0*/  CS2R R144, SRZ ;  /* 0x0000000000907805 */ /* 0x000fe4000001ff00 */
[----:B------:R-:W-:Y:S01]  /*13f0*/  CS2R R146, SRZ ;  /* 0x0000000000927805 */ /* 0x000fe2000001ff00 */
[----:B------:R-:W0:Y:S01]  /*1400*/  F2I.FTZ.U32.TRUNC.NTZ R9, R9 ;  /* 0x0000000900097305 */ /* 0x000e22000021f000 */
[----:B------:R-:W-:Y:S01]  /*1410*/  CS2R R148, SRZ ;  /* 0x0000000000947805 */ /* 0x000fe2000001ff00 */
[----:B-1----:R-:W-:Y:S01]  /*1420*/  VIADD R6, R0, 0xffffffe ;  /* 0x0ffffffe00067836 */ /* 0x002fe20000000000 */
[----:B------:R-:W-:Y:S01]  /*1430*/  CS2R R150, SRZ ;  /* 0x0000000000967805 */ /* 0x000fe2000001ff00 */
[----:B------:R-:W-:-:S04]  /*1440*/  UMOV UR19, 0xc0000010 ;  /* 0xc000001000137882 */ /* 0x000fc80000000000 */
[----:B------:R1:W2:Y:S01]  /*1450*/  F2I.FTZ.U32.TRUNC.NTZ R7, R6 ;  /* 0x0000000600077305 */ /* 0x0002a2000021f000 */
[----:B0-----:R-:W-:Y:S02]  /*1460*/  IMAD.MOV R11, RZ, RZ, -R9 ;  /* 0x000000ffff0b7224 */ /* 0x001fe400078e0a09 */
[----:B-1----:R-:W-:Y:S02]  /*1470*/  IMAD.MOV.U32 R6, RZ, RZ, RZ ;  /* 0x000000ffff067224 */ /* 0x002fe400078e00ff */
[----:B------:R-:W-:-:S04]  /*1480*/  IMAD R11, R11, R18, RZ ;  /* 0x000000120b0b7224 */ /* 0x000fc800078e02ff */
[----:B------:R-:W-:Y:S01]  /*1490*/  IMAD.HI.U32 R10, R9, R11, R8 ;  /* 0x0000000b090a7227 */ /* 0x000fe200078e0008 */
[----:B------:R-:W-:-:S03]  /*14a0*/  LEA.HI R8, R12, R4, RZ, 0x1b ;  /* 0x000000040c087211 */ /* 0x000fc600078fd8ff */
[----:B--2---:R-:W-:Y:S01]  /*14b0*/  IMAD.MOV R12, RZ, RZ, -R7 ;  /* 0x000000ffff0c7224 */ /* 0x004fe200078e0a07 */
[----:B------:R-:W-:Y:S01]  /*14c0*/  IABS R96, R8 ;  /* 0x0000000800607213 */ /* 0x000fe20000000000 */
[----:B------:R-:W-:-:S04]  /*14d0*/  IMAD.HI.U32 R10, R10, R13, RZ ;  /* 0x0000000d0a0a7227 */ /* 0x000fc800078e00ff */
[----:B------:R-:W-:Y:S02]  /*14e0*/  VIADD R0, R8, 0xfc ;  /* 0x000000fc08007836 */ /* 0x000fe40000000000 */
[----:B------:R-:W-:Y:S02]  /*14f0*/  IMAD.MOV R11, RZ, RZ, -R10 ;  /* 0x000000ffff0b7224 */ /* 0x000fe400078e0a0a */
[----:B------:R-:W-:Y:S01]  /*1500*/  IMAD R9, R12, R5, RZ ;  /* 0x000000050c097224 */ /* 0x000fe200078e02ff */
[----:B------:R-:W-:Y:S01]  /*1510*/  IABS R14, R0 ;  /* 0x00000000000e7213 */ /* 0x000fe20000000000 */
[----:B------:R-:W-:Y:S01]  /*1520*/  IMAD R13, R18, R11, R13 ;  /* 0x0000000b120d7224 */ /* 0x000fe200078e020d */
[----:B------:R-:W-:Y:S01]  /*1530*/  ISETP.GE.AND P4, PT, R0, RZ, PT ;  /* 0x000000ff0000720c */ /* 0x000fe20003f86270 */
[----:B------:R-:W-:-:S03]  /*1540*/  IMAD.HI.U32 R7, R7, R9, R6 ;  /* 0x0000000907077227 */ /* 0x000fc600078e0006 */
[----:B------:R-:W-:Y:S01]  /*1550*/  ISETP.GT.U32.AND P0, PT, R18, R13, PT ;  /* 0x0000000d1200720c */ /* 0x000fe20003f04070 */
[----:B------:R-:W-:Y:S02]  /*1560*/  IMAD.MOV.U32 R10, RZ, RZ, R14 ;  /* 0x000000ffff0a7224 */ /* 0x000fe400078e000e */
[----:B------:R-:W-:Y:S02]  /*1570*/  VIADD R20, R8, 0xf0 ;  /* 0x000000f008147836 */ /* 0x000fe40000000000 */
[----:B------:R-:W-:-:S03]  /*1580*/  IMAD.HI.U32 R6, R7, R10, RZ ;  /* 0x0000000a07067227 */ /* 0x000fc600078e00ff */
[----:B------:R-:W-:Y:S01]  /*1590*/  IABS R16, R20 ;  /* 0x0000001400107213 */ /* 0x000fe20000000000 */
[----:B------:R-:W-:Y:S02]  /*15a0*/  IMAD.MOV R6, RZ, RZ, -R6 ;  /* 0x000000ffff067224 */ /* 0x000fe400078e0a06 */
[C---:B------:R-:W-:Y:S02]  /*15b0*/  VIADD R19, R8.reuse, 0xf4 ;  /* 0x000000f408137836 */ /* 0x040fe40000000000 */
[----:B------:R-:W-:Y:S02]  /*15c0*/  IMAD R6, R5, R6, R10 ;  /* 0x0000000605067224 */ /* 0x000fe400078e020a */
[----:B------:R-:W-:Y:S01]  /*15d0*/  @!P0 IMAD.IADD R13, R13, 0x1, -R18 ;  /* 0x000000010d0d8824 */ /* 0x000fe200078e0a12 */
[----:B------:R-:W-:Y:S01]  /*15e0*/  IABS R14, R19 ;  /* 0x00000013000e7213 */ /* 0x000fe20000000000 */
[----:B------:R-:W-:Y:S01]  /*15f0*/  VIADD R17, R8, 0xf8 ;  /* 0x000000f808117836 */ /* 0x000fe20000000000 */
[----:B------:R-:W-:Y:S01]  /*1600*/  ISETP.GT.U32.AND P1, PT, R5, R6, PT ;  /* 0x000000060500720c */ /* 0x000fe20003f24070 */
[----:B------:R-:W-:Y:S01]  /*1610*/  IMAD.HI.U32 R10, R7, R16, RZ ;  /* 0x00000010070a7227 */ /* 0x000fe200078e00ff */
[----:B------:R-:W-:-:S02]  /*1620*/  ISETP.GT.U32.AND P3, PT, R18, R13, PT ;  /* 0x0000000d1200720c */ /* 0x000fc40003f64070 */
[----:B------:R-:W-:Y:S01]  /*1630*/  IABS R12, R17 ;  /* 0x00000011000c7213 */ /* 0x000fe20000000000 */
[----:B------:R-:W-:Y:S01]  /*1640*/  IMAD.HI.U32 R9, R7, R14, RZ ;  /* 0x0000000e07097227 */ /* 0x000fe200078e00ff */
[----:B------:R-:W-:-:S03]  /*1650*/  ISETP.GE.AND P0, PT, R22, RZ, PT ;  /* 0x000000ff1600720c */ /* 0x000fc60003f06270 */
[----:B------:R-:W-:Y:S02]  /*1660*/  IMAD.MOV R11, RZ, RZ, -R10 ;  /* 0x000000ffff0b7224 */ /* 0x000fe400078e0a0a */
[----:B------:R-:W-:Y:S02]  /*1670*/  VIADD R21, R8, 0xec ;  /* 0x000000ec08157836 */ /* 0x000fe40000000000 */
[----:B------:R-:W-:-:S03]  /*1680*/  IMAD.HI.U32 R0, R7, R12, RZ ;  /* 0x0000000c07007227 */ /* 0x000fc600078e00ff */
[----:B------:R-:W-:Y:S01]  /*1690*/  IABS R15, R21 ;  /* 0x00000015000f7213 */ /* 0x000fe20000000000 */
[----:B------:R-:W-:Y:S02]  /*16a0*/  IMAD.MOV R9, RZ, RZ, -R9 ;  /* 0x000000ffff097224 */ /* 0x000fe400078e0a09 */
[C---:B------:R-:W-:Y:S02]  /*16b0*/  IMAD R11, R5.reuse, R11, R16 ;  /* 0x0000000b050b7224 */ /* 0x040fe400078e0210 */
[----:B------:R-:W-:Y:S02]  /*16c0*/  IMAD.MOV R0, RZ, RZ, -R0 ;  /* 0x000000ffff007224 */ /* 0x000fe400078e0a00 */
[C---:B------:R-:W-:Y:S02]  /*16d0*/  IMAD R9, R5.reuse, R9, R14 ;  /* 0x0000000905097224 */ /* 0x040fe400078e020e */
[----:B------:R-:W-:Y:S01]  /*16e0*/  @!P1 IMAD.IADD R6, R6, 0x1, -R5 ;  /* 0x0000000106069824 */ /* 0x000fe200078e0a05 */
[----:B------:R-:W-:Y:S01]  /*16f0*/  ISETP.GT.U32.AND P1, PT, R5, R11, PT ;  /* 0x0000000b0500720c */ /* 0x000fe20003f24070 */
[----:B------:R-:W-:Y:S01]  /*1700*/  @!P3 IMAD.IADD R13, R13, 0x1, -R18 ;  /* 0x000000010d0db824 */ /* 0x000fe200078e0a12 */
[C---:B------:R-:W-:Y:S01]  /*1710*/  ISETP.GT.U32.AND P6, PT, R5.reuse, R9, PT ;  /* 0x000000090500720c */ /* 0x040fe20003fc4070 */
[C---:B------:R-:W-:Y:S01]  /*1720*/  IMAD R10, R5.reuse, R0, R12 ;  /* 0x00000000050a7224 */ /* 0x040fe200078e020c */
[----:B------:R-:W-:Y:S01]  /*1730*/  ISETP.GT.U32.AND P5, PT, R5, R6, PT ;  /* 0x000000060500720c */ /* 0x000fe20003fa4070 */
[----:B------:R-:W-:-:S02]  /*1740*/  IMAD.MOV.U32 R14, RZ, RZ, R15 ;  /* 0x000000ffff0e7224 */ /* 0x000fc400078e000f */
[----:B------:R-:W-:Y:S01]  /*1750*/  IMAD.MOV.U32 R0, RZ, RZ, R13 ;  /* 0x000000ffff007224 */ /* 0x000fe200078e000d */
[----:B------:R-:W-:Y:S01]  /*1760*/  ISETP.GT.U32.AND P3, PT, R5, R10, PT ;  /* 0x0000000a0500720c */ /* 0x000fe20003f64070 */
[----:B------:R-:W-:Y:S02]  /*1770*/  VIADD R15, R8, 0xe8 ;  /* 0x000000e8080f7836 */ /* 0x000fe40000000000 */
[----:B------:R-:W-:-:S04]  /*1780*/  IMAD.HI.U32 R12, R7, R14, RZ ;  /* 0x0000000e070c7227 */ /* 0x000fc800078e00ff */
[----:B------:R-:W-:Y:S01]  /*1790*/  @!P0 IMAD.MOV R0, RZ, RZ, -R0 ;  /* 0x000000ffff008224 */ /* 0x000fe200078e0a00 */
[----:B------:R-:W-:Y:S01]  /*17a0*/  @!P2 LOP3.LUT R0, RZ, R2, RZ, 0x33, !PT ;  /* 0x00000002ff00a212 */ /* 0x000fe200078e33ff */
[----:B------:R-:W-:Y:S01]  /*17b0*/  IMAD.MOV R12, RZ, RZ, -R12 ;  /* 0x000000ffff0c7224 */ /* 0x000fe200078e0a0c */
[----:B------:R-:W-:Y:S01]  /*17c0*/  IABS R2, R15 ;  /* 0x0000000f00027213 */ /* 0x000fe20000000000 */
[--C-:B------:R-:W-:Y:S01]  /*17d0*/  @!P1 IMAD.IADD R11, R11, 0x1, -R5.reuse ;  /* 0x000000010b0b9824 */ /* 0x100fe200078e0a05 */
[----:B------:R-:W-:Y:S01]  /*17e0*/  ISETP.GE.AND P0, PT, R17, RZ, PT ;  /* 0x000000ff1100720c */ /* 0x000fe20003f06270 */
[----:B------:R-:W-:Y:S01]  /*17f0*/  IMAD R12, R5, R12, R14 ;  /* 0x0000000c050c7224 */ /* 0x000fe200078e020e */
[----:B------:R-:W-:Y:S01]  /*1800*/  ISETP.GE.AND P2, PT, R19, RZ, PT ;  /* 0x000000ff1300720c */ /* 0x000fe20003f46270 */
[----:B------:R-:W-:Y:S01]  /*1810*/  IMAD.MOV.U32 R14, RZ, RZ, R2 ;  /* 0x000000ffff0e7224 */ /* 0x000fe200078e0002 */
[----:B------:R-:W-:Y:S01]  /*1820*/  ISETP.GE.AND P1, PT, R20, RZ, PT ;  /* 0x000000ff1400720c */ /* 0x000fe20003f26270 */
[--C-:B------:R-:W-:Y:S01]  /*1830*/  @!P6 IMAD.IADD R9, R9, 0x1, -R5.reuse ;  /* 0x000000010909e824 */ /* 0x100fe200078e0a05 */
[----:B------:R-:W-:Y:S01]  /*1840*/  ISETP.GT.U32.AND P6, PT, R5, R11, PT ;  /* 0x0000000b0500720c */ /* 0x000fe20003fc4070 */
[----:B------:R-:W-:-:S02]  /*1850*/  @!P3 IMAD.IADD R10, R10, 0x1, -R5 ;  /* 0x000000010a0ab824 */ /* 0x000fc400078e0a05 */
[----:B------:R-:W-:Y:S01]  /*1860*/  @!P5 IMAD.IADD R6, R6, 0x1, -R5 ;  /* 0x000000010606d824 */ /* 0x000fe200078e0a05 */
[----:B------:R-:W-:Y:S01]  /*1870*/  ISETP.GT.U32.AND P5, PT, R5, R9, PT ;  /* 0x000000090500720c */ /* 0x000fe20003fa4070 */
[----:B------:R-:W-:Y:S01]  /*1880*/  IMAD.HI.U32 R13, R7, R14, RZ ;  /* 0x0000000e070d7227 */ /* 0x000fe200078e00ff */
[----:B------:R-:W-:-:S03]  /*1890*/  ISETP.GT.U32.AND P3, PT, R5, R10, PT ;  /* 0x0000000a0500720c */ /* 0x000fc60003f64070 */
[----:B------:R-:W-:Y:S02]  /*18a0*/  IMAD.MOV.U32 R2, RZ, RZ, R6 ;  /* 0x000000ffff027224 */ /* 0x000fe400078e0006 */
[----:B------:R-:W-:Y:S02]  /*18b0*/  IMAD.MOV R13, RZ, RZ, -R13 ;  /* 0x000000ffff0d7224 */ /* 0x000fe400078e0a0d */
[----:B------:R-:W-:Y:S01]  /*18c0*/  @!P4 IMAD.MOV R2, RZ, RZ, -R2 ;  /* 0x000000ffff02c224 */ /* 0x000fe200078e0a02 */
[C---:B------:R-:W-:Y:S01]  /*18d0*/  ISETP.GT.U32.AND P4, PT, R5.reuse, R12, PT ;  /* 0x0000000c0500720c */ /* 0x040fe20003f84070 */
[----:B------:R-:W-:Y:S02]  /*18e0*/  IMAD R14, R5, R13, R14 ;  /* 0x0000000d050e7224 */ /* 0x000fe400078e020e */
[--C-:B------:R-:W-:Y:S02]  /*18f0*/  @!P6 IMAD.IADD R11, R11, 0x1, -R5.reuse ;  /* 0x000000010b0be824 */ /* 0x100fe400078e0a05 */
[----:B------:R-:W-:Y:S01]  /*1900*/  VIADD R17, R8, 0xe4 ;  /* 0x000000e408117836 */ /* 0x000fe20000000000 */
[----:B------:R-:W-:Y:S01]  /*1910*/  ISETP.GT.U32.AND P6, PT, R5, R14, PT ;  /* 0x0000000e0500720c */ /* 0x000fe20003fc4070 */
[----:B------:R-:W-:Y:S01]  /*1920*/  @!P3 IMAD.IADD R10, R10, 0x1, -R5 ;  /* 0x000000010a0ab824 */ /* 0x000fe200078e0a05 */
[----:B------:R-:W-:Y:S01]  /*1930*/  ISETP.GE.AND P3, PT, R21, RZ, PT ;  /* 0x000000ff1500720c */ /* 0x000fe20003f66270 */
[----:B------:R-:W-:Y:S01]  /*1940*/  VIADD R19, R8, 0xe0 ;  /* 0x000000e008137836 */ /* 0x000fe20000000000 */
[----:B------:R-:W-:Y:S01]  /*1950*/  IABS R16, R17 ;  /* 0x0000001100107213 */ /* 0x000fe20000000000 */
[----:B------:R-:W-:-:S02]  /*1960*/  IMAD.MOV.U32 R6, RZ, RZ, R10 ;  /* 0x000000ffff067224 */ /* 0x000fc400078e000a */
[----:B------:R-:W-:Y:S01]  /*1970*/  @!P4 IMAD.IADD R12, R12, 0x1, -R5 ;  /* 0x000000010c0cc824 */ /* 0x000fe200078e0a05 */
[----:B------:R-:W-:Y:S01]  /*1980*/  IABS R18, R19 ;  /* 0x0000001300127213 */ /* 0x000fe20000000000 */
[----:B------:R-:W-:Y:S01]  /*1990*/  @!P0 IMAD.MOV R6, RZ, RZ, -R6 ;  /* 0x000000ffff068224 */ /* 0x000fe200078e0a06 */
[----:B------:R-:W-:Y:S01]  /*19a0*/  ISETP.GE.AND P4, PT, R17, RZ, PT ;  /* 0x000000ff1100720c */ /* 0x000fe20003f86270 */
[----:B------:R-:W-:Y:S01]  /*19b0*/  IMAD.HI.U32 R13, R7, R16, RZ ;  /* 0x00000010070d7227 */ /* 0x000fe200078e00ff */
[----:B------:R-:W-:-:S03]  /*19c0*/  ISETP.GT.U32.AND P0, PT, R5, R12, PT ;  /* 0x0000000c0500720c */ /* 0x000fc60003f04070 */
[----:B------:R-:W-:Y:S02]  /*19d0*/  @!P6 IMAD.IADD R14, R14, 0x1, -R5 ;  /* 0x000000010e0ee824 */ /* 0x000fe400078e0a05 */
[----:B------:R-:W-:Y:S02]  /*19e0*/  IMAD.MOV R13, RZ, RZ, -R13 ;  /* 0x000000ffff0d7224 */ /* 0x000fe400078e0a0d */
[----:B------:R-:W-:Y:S01]  /*19f0*/  IMAD.HI.U32 R10, R7, R18, RZ ;  /* 0x00000012070a7227 */ /* 0x000fe200078e00ff */
[----:B------:R-:W-:-:S03]  /*1a00*/  ISETP.GT.U32.AND P6, PT, R5, R14, PT ;  /* 0x0000000e0500720c */ /* 0x000fc60003fc4070 */
[C---:B------:R-:W-:Y:S02]  /*1a10*/  IMAD R16, R5.reuse, R13, R16 ;  /* 0x0000000d05107224 */ /* 0x040fe400078e0210 */
[----:B------:R-:W-:Y:S02]  /*1a20*/  IMAD.MOV R10, RZ, RZ, -R10 ;  /* 0x000000ffff0a7224 */ /* 0x000fe400078e0a0a */
[--C-:B------:R-:W-:Y:S01]  /*1a30*/  @!P0 IMAD.IADD R12, R12, 0x1, -R5.reuse ;  /* 0x000000010c0c8824 */ /* 0x100fe200078e0a05 */
[C---:B------:R-:W-:Y:S01]  /*1a40*/  ISETP.GT.U32.AND P0, PT, R5.reuse, R16, PT ;  /* 0x000000100500720c */ /* 0x040fe20003f04070 */
[C---:B------:R-:W-:Y:S02]  /*1a50*/  IMAD R13, R5.reuse, R10, R18 ;  /* 0x0000000a050d7224 */ /* 0x040fe400078e0212 */
[----:B------:R-:W-:Y:S02]  /*1a60*/  VIADD R25, R8, 0xd4 ;  /* 0x000000d408197836 */ /* 0x000fe40000000000 */
[----:B------:R-:W-:Y:S01]  /*1a70*/  @!P6 IMAD.IADD R14, R14, 0x1, -R5 ;  /* 0x000000010e0ee824 */ /* 0x000fe200078e0a05 */
[----:B------:R-:W-:Y:S01]  /*1a80*/  ISETP.GT.U32.AND P6, PT, R5, R13, PT ;  /* 0x0000000d0500720c */ /* 0x000fe20003fc4070 */
[C---:B------:R-:W-:Y:S01]  /*1a90*/  VIADD R21, R8.reuse, 0xdc ;  /* 0x000000dc08157836 */ /* 0x040fe20000000000 */
[----:B------:R-:W-:Y:S01]  /*1aa0*/  IABS R24, R25 ;  /* 0x0000001900187213 */ /* 0x000fe20000000000 */
[----:B------:R-:W-:-:S02]  /*1ab0*/  VIADD R23, R8, 0xd8 ;  /* 0x000000d808177836 */ /* 0x000fc40000000000 */
[--C-:B------:R-:W-:Y:S01]  /*1ac0*/  @!P5 IMAD.IADD R9, R9, 0x1, -R5.reuse ;  /* 0x000000010909d824 */ /* 0x100fe200078e0a05 */
[----:B------:R-:W-:Y:S01]  /*1ad0*/  IABS R20, R21 ;  /* 0x0000001500147213 */ /* 0x000fe20000000000 */
[--C-:B------:R-:W-:Y:S01]  /*1ae0*/  @!P0 IMAD.IADD R16, R16, 0x1, -R5.reuse ;  /* 0x0000000110108824 */ /* 0x100fe200078e0a05 */
[----:B----4-:R-:W-:Y:S01]  /*1af0*/  IABS R22, R23 ;  /* 0x0000001700167213 */ /* 0x010fe20000000000 */
[----:B------:R-:W-:Y:S01]  /*1b00*/  IMAD.HI.U32 R17, R7, R24, RZ ;  /* 0x0000001807117227 */ /* 0x000fe200078e00ff */
[----:B------:R-:W-:Y:S02]  /*1b10*/  ISETP.GE.AND P5, PT, R15, RZ, PT ;  /* 0x000000ff0f00720c */ /* 0x000fe40003fa6270 */
[----:B------:R-:W-:Y:S01]  /*1b20*/  ISETP.GE.AND P0, PT, R19, RZ, PT ;  /* 0x000000ff1300720c */ /* 0x000fe20003f06270 */
[----:B------:R-:W-:Y:S01]  /*1b30*/  @!P6 IMAD.IADD R13, R13, 0x1, -R5 ;  /* 0x000000010d0de824 */ /* 0x000fe200078e0a05 */
[----:B------:R-:W-:Y:S01]  /*1b40*/  ISETP.GT.U32.AND P6, PT, R5, R16, PT ;  /* 0x000000100500720c */ /* 0x000fe20003fc4070 */
[----:B------:R-:W-:-:S02]  /*1b50*/  IMAD.MOV R17, RZ, RZ, -R17 ;  /* 0x000000ffff117224 */ /* 0x000fc400078e0a11 */
[----:B------:R-:W-:-:S04]  /*1b60*/  IMAD.HI.U32 R10, R7, R20, RZ ;  /* 0x00000014070a7227 */ /* 0x000fc800078e00ff */
[----:B------:R-:W-:Y:S02]  /*1b70*/  IMAD R17, R5, R17, R24 ;  /* 0x0000001105117224 */ /* 0x000fe400078e0218 */
[----:B------:R-:W-:Y:S02]  /*1b80*/  VIADD R26, R8, 0xd0 ;  /* 0x000000d0081a7836 */ /* 0x000fe40000000000 */
[----:B------:R-:W-:-:S04]  /*1b90*/  IMAD.HI.U32 R15, R7, R22, RZ ;  /* 0x00000016070f7227 */ /* 0x000fc800078e00ff */
[----:B------:R-:W-:Y:S02]  /*1ba0*/  IMAD.MOV R10, RZ, RZ, -R10 ;  /* 0x000000ffff0a7224 */ /* 0x000fe400078e0a0a */
[----:B------:R-:W-:Y:S01]  /*1bb0*/  @!P6 IMAD.IADD R16, R16, 0x1, -R5 ;  /* 0x000000011010e824 */ /* 0x000fe200078e0a05 */
[C---:B------:R-:W-:Y:S01]  /*1bc0*/  ISETP.GT.U32.AND P6, PT, R5.reuse, R17, PT ;  /* 0x000000110500720c */ /* 0x040fe20003fc4070 */
[----:B------:R-:W-:Y:S02]  /*1bd0*/  IMAD.MOV R15, RZ, RZ, -R15 ;  /* 0x000000ffff0f7224 */ /* 0x000fe400078e0a0f */
[C---:B------:R-:W-:Y:S01]  /*1be0*/  IMAD R18, R5.reuse, R10, R20 ;  /* 0x0000000a05127224 */ /* 0x040fe200078e0214 */
[----:B------:R-:W-:Y:S01]  /*1bf0*/  IABS R20, R26 ;  /* 0x0000001a00147213 */ /* 0x000fe20000000000 */
[----:B------:R-:W-:Y:S02]  /*1c00*/  IMAD R15, R5, R15, R22 ;  /* 0x0000000f050f7224 */ /* 0x000fe400078e0216 */
[----:B------:R-:W-:-:S02]  /*1c10*/  IMAD.MOV.U32 R10, RZ, RZ, R14 ;  /* 0x000000ffff0a7224 */ /* 0x000fc400078e000e */
[----:B------:R-:W-:Y:S02]  /*1c20*/  VIADD R24, R8, 0xcc ;  /* 0x000000cc08187836 */ /* 0x000fe40000000000 */
[----:B------:R-:W-:-:S04]  /*1c30*/  IMAD.HI.U32 R14, R7, R20, RZ ;  /* 0x00000014070e7227 */ /* 0x000fc800078e00ff */
[----:B------:R-:W-:Y:S01]  /*1c40*/  @!P3 IMAD.MOV R12, RZ, RZ, -R12 ;  /* 0x000000ffff0cb224 */ /* 0x000fe200078e0a0c */
[----:B------:R-:W-:Y:S01]  /*1c50*/  ISETP.GT.U32.AND P3, PT, R5, R15, PT ;  /* 0x0000000f0500720c */ /* 0x000fe20003f64070 */
[----:B------:R-:W-:Y:S01]  /*1c60*/  @!P5 IMAD.MOV R10, RZ, RZ, -R10 ;  /* 0x000000ffff0ad224 */ /* 0x000fe200078e0a0a */
[----:B------:R-:W-:Y:S01]  /*1c70*/  ISETP.GE.AND P5, PT, R21, RZ, PT ;  /* 0x000000ff1500720c */ /* 0x000fe20003fa6270 */
[----:B------:R-:W-:Y:S01]  /*1c80*/  @!P2 IMAD.MOV R9, RZ, RZ, -R9 ;  /* 0x000000ffff09a224 */ /* 0x000fe200078e0a09 */
[C---:B------:R-:W-:Y:S01]  /*1c90*/  ISETP.GT.U32.AND P2, PT, R5.reuse, R13, PT ;  /* 0x0000000d0500720c */ /* 0x040fe20003f44070 */
[----:B------:R-:W-:Y:S01]  /*1ca0*/  @!P1 IMAD.MOV R11, RZ, RZ, -R11 ;  /* 0x000000ffff0b9224 */ /* 0x000fe200078e0a0b */
[----:B------:R-:W-:Y:S01]  /*1cb0*/  IABS R21, R24 ;  /* 0x0000001800157213 */ /* 0x000fe20000000000 */
[----:B------:R-:W-:Y:S01]  /*1cc0*/  IMAD.MOV R14, RZ, RZ, -R14 ;  /* 0x000000ffff0e7224 */ /* 0x000fe200078e0a0e */
[----:B------:R-:W-:Y:S01]  /*1cd0*/  ISETP.GT.U32.AND P1, PT, R5, R18, PT ;  /* 0x000000120500720c */ /* 0x000fe20003f24070 */
[----:B------:R-:W-:-:S02]  /*1ce0*/  @!P6 IMAD.IADD R17, R17, 0x1, -R5 ;  /* 0x000000011111e824 */ /* 0x000fc400078e0a05 */
[C---:B------:R-:W-:Y:S02]  /*1cf0*/  IMAD R19, R5.reuse, R14, R20 ;  /* 0x0000000e05137224 */ /* 0x040fe400078e0214 */
[----:B------:R-:W-:Y:S01]  /*1d00*/  IMAD.MOV.U32 R20, RZ, RZ, R21 ;  /* 0x000000ffff147224 */ /* 0x000fe200078e0015 */
[----:B------:R-:W-:Y:S01]  /*1d10*/  ISETP.GT.U32.AND P6, PT, R5, R17, PT ;  /* 0x000000110500720c */ /* 0x000fe20003fc4070 */
[----:B------:R-:W-:Y:S02]  /*1d20*/  IMAD.MOV.U32 R14, RZ, RZ, R16 ;  /* 0x000000ffff0e7224 */ /* 0x000fe400078e0010 */
[----:B------:R-:W-:-:S04]  /*1d30*/  IMAD.HI.U32 R16, R7, R20, RZ ;  /* 0x0000001407107227 */ /* 0x000fc800078e00ff */
[--C-:B------:R-:W-:Y:S02]  /*1d40*/  @!P3 IMAD.IADD R15, R15, 0x1, -R5.reuse ;  /* 0x000000010f0fb824 */ /* 0x100fe400078e0a05 */
[--C-:B------:R-:W-:Y:S01]  /*1d50*/  @!P2 IMAD.IADD R13, R13, 0x1, -R5.reuse ;  /* 0x000000010d0da824 */ /* 0x100fe200078e0a05 */
[----:B------:R-:W-:Y:S01]  /*1d60*/  ISETP.GE.AND P2, PT, R23, RZ, PT ;  /* 0x000000ff1700720c */ /* 0x000fe20003f46270 */
[----:B------:R-:W-:Y:S02]  /*1d70*/  IMAD.MOV R16, RZ, RZ, -R16 ;  /* 0x000000ffff107224 */ /* 0x000fe400078e0a10 */
[----:B------:R-:W-:Y:S01]  /*1d80*/  @!P1 IMAD.IADD R18, R18, 0x1, -R5 ;  /* 0x0000000112129824 */ /* 0x000fe200078e0a05 */
[----:B------:R-:W-:Y:S01]  /*1d90*/  ISETP.GE.AND P1, PT, R25, RZ, PT ;  /* 0x000000ff1900720c */ /* 0x000fe20003f26270 */
[----:B------:R-:W-:Y:S01]  /*1da0*/  @!P4 IMAD.MOV R14, RZ, RZ, -R14 ;  /* 0x000000ffff0ec224 */ /* 0x000fe200078e0a0e */
[C---:B------:R-:W-:Y:S01]  /*1db0*/  ISETP.GT.U32.AND P4, PT, R5.reuse, R15, PT ;  /* 0x0000000f0500720c */ /* 0x040fe20003f84070 */
[----:B------:R-:W-:Y:S01]  /*1dc0*/  VIADD R21, R8, 0xc8 ;  /* 0x000000c808157836 */ /* 0x000fe20000000000 */
[C---:B------:R-:W-:Y:S01]  /*1dd0*/  ISETP.GT.U32.AND P3, PT, R5.reuse, R18, PT ;  /* 0x000000120500720c */ /* 0x040fe20003f64070 */
[----:B------:R-:W-:Y:S01]  /*1de0*/  @!P0 IMAD.MOV R13, RZ, RZ, -R13 ;  /* 0x000000ffff0d8224 */ /* 0x000fe200078e0a0d */
[C---:B------:R-:W-:Y:S01]  /*1df0*/  ISETP.GT.U32.AND P0, PT, R5.reuse, R19, PT ;  /* 0x000000130500720c */ /* 0x040fe20003f04070 */
[----:B------:R-:W-:Y:S01]  /*1e00*/  IMAD R20, R5, R16, R20 ;  /* 0x0000001005147224 */ /* 0x000fe200078e0214 */
[----:B------:R-:W-:Y:S01]  /*1e10*/  IABS R22, R21 ;  /* 0x0000001500167213 */ /* 0x000fe20000000000 */
[----:B------:R-:W-:-:S02]  /*1e20*/  @!P6 IMAD.IADD R17, R17, 0x1, -R5 ;  /* 0x000000011111e824 */ /* 0x000fc400078e0a05 */
[----:B------:R-:W-:Y:S01]  /*1e30*/  VIADD R23, R8, 0xc4 ;  /* 0x000000c408177836 */ /* 0x000fe20000000000 */
[----:B------:R-:W-:Y:S01]  /*1e40*/  ISETP.GT.U32.AND P6, PT, R5, R20, PT ;  /* 0x000000140500720c */ /* 0x000fe20003fc4070 */
[----:B------:R-:W-:-:S04]  /*1e50*/  IMAD.HI.U32 R16, R7, R22, RZ ;  /* 0x0000001607107227 */ /* 0x000fc800078e00ff */
[--C-:B------:R-:W-:Y:S01]  /*1e60*/  @!P4 IMAD.IADD R15, R15, 0x1, -R5.reuse ;  /* 0x000000010f0fc824 */ /* 0x100fe200078e0a05 */
[----:B------:R-:W-:Y:S01]  /*1e70*/  ISETP.GE.AND P4, PT, R24, RZ, PT ;  /* 0x000000ff1800720c */ /* 0x000fe20003f86270 */
[----:B------:R-:W-:Y:S01]  /*1e80*/  IMAD.MOV R16, RZ, RZ, -R16 ;  /* 0x000000ffff107224 */ /* 0x000fe200078e0a10 */
[----:B------:R-:W-:Y:S01]  /*1e90*/  IABS R24, R23 ;  /* 0x0000001700187213 */ /* 0x000fe20000000000 */
[--C-:B------:R-:W-:Y:S01]  /*1ea0*/  @!P0 IMAD.IADD R19, R19, 0x1, -R5.reuse ;  /* 0x0000000113138824 */ /* 0x100fe200078e0a05 */
[----:B------:R-:W-:Y:S01]  /*1eb0*/  ISETP.GE.AND P0, PT, R21, RZ, PT ;  /* 0x000000ff1500720c */ /* 0x000fe20003f06270 */
[--C-:B------:R-:W-:Y:S01]  /*1ec0*/  @!P3 IMAD.IADD R18, R18, 0x1, -R5.reuse ;  /* 0x000000011212b824 */ /* 0x100fe200078e0a05 */
[----:B------:R-:W-:Y:S01]  /*1ed0*/  ISETP.GE.AND P3, PT, R26, RZ, PT ;  /* 0x000000ff1a00720c */ /* 0x000fe20003f66270 */
[C---:B------:R-:W-:Y:S02]  /*1ee0*/  IMAD R21, R5.reuse, R16, R22 ;  /* 0x0000001005157224 */ /* 0x040fe400078e0216 */
[----:B------:R-:W-:Y:S01]  /*1ef0*/  @!P6 IMAD.IADD R20, R20, 0x1, -R5 ;  /* 0x000000011414e824 */ /* 0x000fe200078e0a05 */
[----:B------:R-:W-:Y:S01]  /*1f00*/  ISETP.GT.U32.AND P6, PT, R5, R19, PT ;  /* 0x000000130500720c */ /* 0x000fe20003fc4070 */
[----:B------:R-:W-:-:S02]  /*1f10*/  IMAD.MOV.U32 R16, RZ, RZ, R18 ;  /* 0x000000ffff107224 */ /* 0x000fc400078e0012 */
[----:B------:R-:W-:-:S04]  /*1f20*/  IMAD.HI.U32 R18, R7, R24, RZ ;  /* 0x0000001807127227 */ /* 0x000fc800078e00ff */
[----:B------:R-:W-:Y:S02]  /*1f30*/  IMAD.MOV R18, RZ, RZ, -R18 ;  /* 0x000000ffff127224 */ /* 0x000fe400078e0a12 */
[----:B------:R-:W-:Y:S01]  /*1f40*/  @!P2 IMAD.MOV R15, RZ, RZ, -R15 ;  /* 0x000000ffff0fa224 */ /* 0x000fe200078e0a0f */
[C---:B------:R-:W-:Y:S01]  /*1f50*/  ISETP.GT.U32.AND P2, PT, R5.reuse, R21, PT ;  /* 0x000000150500720c */ /* 0x040fe20003f44070 */
[C---:B------:R-:W-:Y:S02]  /*1f60*/  IMAD R22, R5.reuse, R18, R24 ;  /* 0x0000001205167224 */ /* 0x040fe400078e0218 */
[C---:B------:R-:W-:Y:S02]  /*1f70*/  VIADD R25, R8.reuse, 0xc0 ;  /* 0x000000c008197836 */ /* 0x040fe40000000000 */
[----:B------:R-:W-:Y:S01]  /*1f80*/  @!P5 IMAD.MOV R16, RZ, RZ, -R16 ;  /* 0x000000ffff10d224 */ /* 0x000fe200078e0a10 */
[----:B------:R-:W-:Y:S01]  /*1f90*/  ISETP.GT.U32.AND P5, PT, R5, R20, PT ;  /* 0x000000140500720c */ /* 0x000fe20003fa4070 */
[----:B------:R-:W-:Y:S01]  /*1fa0*/  @!P6 IMAD.IADD R19, R19, 0x1, -R5 ;  /* 0x000000011313e824 */ /* 0x000fe200078e0a05 */
[----:B------:R-:W-:Y:S01]  /*1fb0*/  ISETP.GT.U32.AND P6, PT, R5, R22, PT ;  /* 0x000000160500720c */ /* 0x000fe20003fc4070 */
[----:B------:R-:W-:Y:S01]  /*1fc0*/  VIADD R27, R8, 0xbc ;  /* 0x000000bc081b7836 */ /* 0x000fe20000000000 */
[----:B------:R-:W-:Y:S01]  /*1fd0*/  IABS R26, R25 ;  /* 0x00000019001a7213 */ /* 0x000fe20000000000 */
[----:B------:R-:W-:Y:S01]  /*1fe0*/  @!P1 IMAD.MOV R17, RZ, RZ, -R17 ;  /* 0x000000ffff119224 */ /* 0x000fe200078e0a11 */
[----:B------:R-:W-:Y:S01]  /*1ff0*/  ISETP.GE.AND P1, PT, R23, RZ, PT ;  /* 0x000000ff1700720c */ /* 0x000fe20003f26270 */
[----:B------:R-:W-:Y:S01]  /*2000*/  @!P2 IMAD.IADD R21, R21, 0x1, -R5 ;  /* 0x000000011515a824 */ /* 0x000fe200078e0a05 */
[----:B------:R-:W-:Y:S01]  /*2010*/  IABS R28, R27 ;  /* 0x0000001b001c7213 */ /* 0x000fe20000000000 */
[----:B------:R-:W-:Y:S01]  /*2020*/  IMAD.HI.U32 R18, R7, R26, RZ ;  /* 0x0000001a07127227 */ /* 0x000fe200078e00ff */
[----:B------:R-:W-:-:S03]  /*2030*/  ISETP.GE.AND P2, PT, R27, RZ, PT ;  /* 0x000000ff1b00720c */ /* 0x000fc60003f46270 */
[----:B------:R-:W-:Y:S02]  /*2040*/  IMAD.MOV R18, RZ, RZ, -R18 ;  /* 0x000000ffff127224 */ /* 0x000fe400078e0a12 */
[--C-:B------:R-:W-:Y:S01]  /*2050*/  @!P5 IMAD.IADD R20, R20, 0x1, -R5.reuse ;  /* 0x000000011414d824 */ /* 0x100fe200078e0a05 */
[----:B------:R-:W-:Y:S01]  /*2060*/  ISETP.GE.AND P5, PT, R25, RZ, PT ;  /* 0x000000ff1900720c */ /* 0x000fe20003fa6270 */
[----:B------:R-:W-:Y:S01]  /*2070*/  @!P6 IMAD.IADD R22, R22, 0x1, -R5 ;  /* 0x000000011616e824 */ /* 0x000fe200078e0a05 */
[----:B------:R-:W-:Y:S01]  /*2080*/  ISETP.GT.U32.AND P6, PT, R5, R21, PT ;  /* 0x000000150500720c */ /* 0x000fe20003fc4070 */
[----:B------:R-:W-:-:S04]  /*2090*/  IMAD.HI.U32 R23, R7, R28, RZ ;  /* 0x0000001c07177227 */ /* 0x000fc800078e00ff */
[C---:B------:R-:W-:Y:S02]  /*20a0*/  IMAD R24, R5.reuse, R18, R26 ;  /* 0x0000001205187224 */ /* 0x040fe400078e021a */
[----:B------:R-:W-:Y:S02]  /*20b0*/  IMAD.MOV.U32 R18, RZ, RZ, R20 ;  /* 0x000000ffff127224 */ /* 0x000fe400078e0014 */
[----:B------:R-:W-:Y:S02]  /*20c0*/  IMAD.MOV R23, RZ, RZ, -R23 ;  /* 0x000000ffff177224 */ /* 0x000fe400078e0a17 */
[----:B------:R-:W-:Y:S01]  /*20d0*/  @!P4 IMAD.MOV R18, RZ, RZ, -R18 ;  /* 0x000000ffff12c224 */ /* 0x000fe200078e0a12 */
[C---:B------:R-:W-:Y:S01]  /*20e0*/  ISETP.GT.U32.AND P4, PT, R5.reuse, R24, PT ;  /* 0x000000180500720c */ /* 0x040fe20003f84070 */
[----:B------:R-:W-:Y:S02]  /*20f0*/  VIADD R25, R8, 0xb8 ;  /* 0x000000b808197836 */ /* 0x000fe40000000000 */
[----:B------:R-:W-:-:S02]  /*2100*/  IMAD R23, R5, R23, R28 ;  /* 0x0000001705177224 */ /* 0x000fc400078e021c */
[----:B------:R-:W-:Y:S01]  /*2110*/  @!P3 IMAD.MOV R19, RZ, RZ, -R19 ;  /* 0x000000ffff13b224 */ /* 0x000fe200078e0a13 */
[----:B------:R-:W-:Y:S01]  /*2120*/  ISETP.GT.U32.AND P3, PT, R5, R22, PT ;  /* 0x000000160500720c */ /* 0x000fe20003f64070 */
[----:B------:R-:W-:Y:S01]  /*2130*/  @!P6 IMAD.IADD R21, R21, 0x1, -R5 ;  /* 0x000000011515e824 */ /* 0x000fe200078e0a05 */
[----:B------:R-:W-:Y:S01]  /*2140*/  IABS R26, R25 ;  /* 0x00000019001a7213 */ /* 0x000fe20000000000 */
[----:B------:R-:W-:Y:S01]  /*2150*/  VIADD R29, R8, 0xb4 ;  /* 0x000000b4081d7836 */ /* 0x000fe20000000000 */
[----:B------:R-:W-:Y:S01]  /*2160*/  ISETP.GT.U32.AND P6, PT, R5, R23, PT ;  /* 0x000000170500720c */ /* 0x000fe20003fc4070 */
[----:B------:R-:W-:Y:S02]  /*2170*/  @!P0 IMAD.MOV R21, RZ, RZ, -R21 ;  /* 0x000000ffff158224 */ /* 0x000fe400078e0a15 */
[----:B------:R-:W-:Y:S01]  /*2180*/  IMAD.HI.U32 R20, R7, R26, RZ ;  /* 0x0000001a07147227 */ /* 0x000fe200078e00ff */
[----:B------:R-:W-:-:S03]  /*2190*/  IABS R30, R29 ;  /* 0x0000001d001e7213 */ /* 0x000fc60000000000 */
[--C-:B------:R-:W-:Y:S02]  /*21a0*/  @!P4 IMAD.IADD R24, R24, 0x1, -R5.reuse ;  /* 0x000000011818c824 */ /* 0x100fe400078e0a05 */
[----:B------:R-:W-:Y:S02]  /*21b0*/  IMAD.MOV R20, RZ, RZ, -R20 ;  /* 0x000000ffff147224 */ /* 0x000fe400078e0a14 */
[----:B------:R-:W-:Y:S01]  /*21c0*/  @!P3 IMAD.IADD R22, R22, 0x1, -R5 ;  /* 0x000000011616b824 */ /* 0x000fe200078e0a05 */
[----:B------:R-:W-:Y:S01]  /*21d0*/  ISETP.GE.AND P3, PT, R25, RZ, PT ;  /* 0x000000ff1900720c */ /* 0x000fe20003f66270 */
[C---:B------:R-:W-:Y:S01]  /*21e0*/  IMAD R26, R5.reuse, R20, R26 ;  /* 0x00000014051a7224 */ /* 0x040fe200078e021a */
[----:B------:R-:W-:Y:S01]  /*21f0*/  ISETP.GT.U32.AND P0, PT, R5, R24, PT ;  /* 0x000000180500720c */ /* 0x000fe20003f04070 */
[----:B------:R-:W-:Y:S02]  /*2200*/  VIADD R31, R8, 0xb0 ;  /* 0x000000b0081f7836 */ /* 0x000fe40000000000 */
[----:B------:R-:W-:Y:S01]  /*2210*/  IMAD.HI.U32 R25, R7, R30, RZ ;  /* 0x0000001e07197227 */ /* 0x000fe200078e00ff */
[----:B------:R-:W-:-:S02]  /*2220*/  ISETP.GT.U32.AND P4, PT, R5, R26, PT ;  /* 0x0000001a0500720c */ /* 0x000fc40003f84070 */
[----:B------:R-:W-:Y:S01]  /*2230*/  IABS R32, R31 ;  /* 0x0000001f00207213 */ /* 0x000fe20000000000 */
[----:B------:R-:W-:Y:S02]  /*2240*/  VIADD R33, R8, 0xac ;  /* 0x000000ac08217836 */ /* 0x000fe40000000000 */
[----:B------:R-:W-:Y:S02]  /*2250*/  @!P6 IMAD.IADD R23, R23, 0x1, -R5 ;  /* 0x000000011717e824 */ /* 0x000fe400078e0a05 */
[----:B------:R-:W-:Y:S01]  /*2260*/  IMAD.MOV R25, RZ, RZ, -R25 ;  /* 0x000000ffff197224 */ /* 0x000fe200078e0a19 */
[----:B------:R-:W-:Y:S01]  /*2270*/  IABS R34, R33 ;  /* 0x0000002100227213 */ /* 0x000fe20000000000 */
[----:B------:R-:W-:Y:S01]  /*2280*/  IMAD.HI.U32 R27, R7, R32, RZ ;  /* 0x00000020071b7227 */ /* 0x000fe200078e00ff */
[----:B------:R-:W-:-:S03]  /*2290*/  ISETP.GT.U32.AND P6, PT, R5, R23, PT ;  /* 0x000000170500720c */ /* 0x000fc60003fc4070 */
[----:B------:R-:W-:Y:S02]  /*22a0*/  IMAD R25, R5, R25, R30 ;  /* 0x0000001905197224 */ /* 0x000fe400078e021e */
[----:B------:R-:W-:-:S04]  /*22b0*/  IMAD.HI.U32 R28, R7, R34, RZ ;  /* 0x00000022071c7227 */ /* 0x000fc800078e00ff */
[----:B------:R-:W-:Y:S01]  /*22c0*/  @!P0 IMAD.IADD R24, R24, 0x1, -R5 ;  /* 0x0000000118188824 */ /* 0x000fe200078e0a05 */
[C---:B------:R-:W-:Y:S01]  /*22d0*/  ISETP.GT.U32.AND P0, PT, R5.reuse, R25, PT ;  /* 0x000000190500720c */ /* 0x040fe20003f04070 */
[----:B------:R-:W-:Y:S02]  /*22e0*/  IMAD.MOV.U32 R20, RZ, RZ, R22 ;  /* 0x000000ffff147224 */ /* 0x000fe400078e0016 */
[----:B------:R-:W-:Y:S02]  /*22f0*/  IMAD.MOV R27, RZ, RZ, -R27 ;  /* 0x000000ffff1b7224 */ /* 0x000fe400078e0a1b */
[----:B------:R-:W-:Y:S02]  /*2300*/  IMAD.MOV R22, RZ, RZ, -R28 ;  /* 0x000000ffff167224 */ /* 0x000fe400078e0a1c */
[----:B------:R-:W-:Y:S02]  /*2310*/  @!P4 IMAD.IADD R26, R26, 0x1, -R5 ;  /* 0x000000011a1ac824 */ /* 0x000fe400078e0a05 */
[----:B------:R-:W-:-:S02]  /*2320*/  IMAD R28, R5, R27, R32 ;  /* 0x0000001b051c7224 */ /* 0x000fc400078e0220 */
[----:B------:R-:W-:Y:S01]  /*2330*/  @!P1 IMAD.MOV R20, RZ, RZ, -R20 ;  /* 0x000000ffff149224 */ /* 0x000fe200078e0a14 */
[----:B------:R-:W-:Y:S01]  /*2340*/  ISETP.GE.AND P1, PT, R29, RZ, PT ;  /* 0x000000ff1d00720c */ /* 0x000fe20003f26270 */
[C---:B------:R-:W-:Y:S01]  /*2350*/  IMAD R27, R5.reuse, R22, R34 ;  /* 0x00000016051b7224 */ /* 0x040fe200078e0222 */
[----:B------:R-:W-:Y:S01]  /*2360*/  ISETP.GT.U32.AND P4, PT, R5, R26, PT ;  /* 0x0000001a0500720c */ /* 0x000fe20003f84070 */
[----:B------:R-:W-:Y:S01]  /*2370*/  @!P6 IMAD.IADD R23, R23, 0x1, -R5 ;  /* 0x000000011717e824 */ /* 0x000fe200078e0a05 */
[C---:B------:R-:W-:Y:S01]  /*2380*/  ISETP.GT.U32.AND P6, PT, R5.reuse, R28, PT ;  /* 0x0000001c0500720c */ /* 0x040fe20003fc4070 */
[----:B------:R-:W-:Y:S02]  /*2390*/  VIADD R29, R8, 0xa8 ;  /* 0x000000a8081d7836 */ /* 0x000fe40000000000 */
[----:B------:R-:W-:Y:S01]  /*23a0*/  @!P2 IMAD.MOV R23, RZ, RZ, -R23 ;  /* 0x000000ffff17a224 */ /* 0x000fe200078e0a17 */
[----:B------:R-:W-:Y:S01]  /*23b0*/  ISETP.GT.U32.AND P2, PT, R5, R27, PT ;  /* 0x0000001b0500720c */ /* 0x000fe20003f44070 */
[----:B------:R-:W-:Y:S01]  /*23c0*/  IMAD.MOV.U32 R22, RZ, RZ, R24 ;  /* 0x000000ffff167224 */ /* 0x000fe200078e0018 */
[----:B------:R-:W-:Y:S01]  /*23d0*/  IABS R30, R29 ;  /* 0x0000001d001e7213 */ /* 0x000fe20000000000 */
[----:B------:R-:W-:-:S02]  /*23e0*/  @!P0 IMAD.IADD R25, R25, 0x1, -R5 ;  /* 0x0000000119198824 */ /* 0x000fc400078e0a05 */
[----:B------:R-:W-:Y:S01]  /*23f0*/  @!P5 IMAD.MOV R22, RZ, RZ, -R22 ;  /* 0x000000ffff16d224 */ /* 0x000fe200078e0a16 */
[----:B------:R-:W-:Y:S01]  /*2400*/  ISETP.GE.AND P5, PT, R31, RZ, PT ;  /* 0x000000ff1f00720c */ /* 0x000fe20003fa6270 */
[----:B------:R-:W-:Y:S01]  /*2410*/  IMAD.HI.U32 R24, R7, R30, RZ ;  /* 0x0000001e07187227 */ /* 0x000fe200078e00ff */
[----:B------:R-:W-:-:S03]  /*2420*/  ISETP.GT.U32.AND P0, PT, R5, R25, PT ;  /* 0x000000190500720c */ /* 0x000fc60003f04070 */
[----:B------:R-:W-:Y:S02]  /*2430*/  VIADD R31, R8, 0xa4 ;  /* 0x000000a4081f7836 */ /* 0x000fe40000000000 */
[--C-:B------:R-:W-:Y:S01]  /*2440*/  @!P4 IMAD.IADD R26, R26, 0x1, -R5.reuse ;  /* 0x000000011a1ac824 */ /* 0x100fe200078e0a05 */
[----:B------:R-:W-:Y:S01]  /*2450*/  ISETP.GE.AND P4, PT, R33, RZ, PT ;  /* 0x000000ff2100720c */ /* 0x000fe20003f86270 */
[----:B------:R-:W-:Y:S01]  /*2460*/  IMAD.MOV R24, RZ, RZ, -R24 ;  /* 0x000000ffff187224 */ /* 0x000fe200078e0a18 */
[----:B------:R-:W-:Y:S01]  /*2470*/  IABS R32, R31 ;  /* 0x0000001f00207213 */ /* 0x000fe20000000000 */
[----:B------:R-:W-:Y:S02]  /*2480*/  VIADD R33, R8, 0xa0 ;  /* 0x000000a008217836 */ /* 0x000fe40000000000 */
[----:B------:R-:W-:Y:S02]  /*2490*/  @!P2 IMAD.IADD R27, R27, 0x1, -R5 ;  /* 0x000000011b1ba824 */ /* 0x000fe400078e0a05 */
[C---:B------:R-:W-:Y:S01]  /*24a0*/  IMAD R30, R5.reuse, R24, R30 ;  /* 0x00000018051e7224 */ /* 0x040fe200078e021e */
[----:B------:R-:W-:Y:S01]  /*24b0*/  IABS R34, R33 ;  /* 0x0000002100227213 */ /* 0x000fe20000000000 */
[----:B------:R-:W-:Y:S01]  /*24c0*/  IMAD.MOV.U32 R24, RZ, RZ, R26 ;  /* 0x000000ffff187224 */ /* 0x000fe200078e001a */
[----:B------:R-:W-:Y:S01]  /*24d0*/  ISETP.GT.U32.AND P2, PT, R5, R27, PT ;  /* 0x0000001b0500720c */ /* 0x000fe20003f44070 */
[----:B------:R-:W-:-:S04]  /*24e0*/  IMAD.HI.U32 R26, R7, R32, RZ ;  /* 0x00000020071a7227 */ /* 0x000fc800078e00ff */
[----:B------:R-:W-:Y:S01]  /*24f0*/  @!P3 IMAD.MOV R24, RZ, RZ, -R24 ;  /* 0x000000ffff18b224 */ /* 0x000fe200078e0a18 */
[----:B------:R-:W-:Y:S01]  /*2500*/  ISETP.GT.U32.AND P3, PT, R5, R30, PT ;  /* 0x0000001e0500720c */ /* 0x000fe20003f64070 */
[----:B------:R-:W-:Y:S01]  /*2510*/  @!P0 IMAD.IADD R25, R25, 0x1, -R5 ;  /* 0x0000000119198824 */ /* 0x000fe200078e0a05 */
[----:B------:R-:W-:Y:S01]  /*2520*/  ISETP.GE.AND P0, PT, R29, RZ, PT ;  /* 0x000000ff1d00720c */ /* 0x000fe20003f06270 */
[----:B------:R-:W-:Y:S02]  /*2530*/  IMAD.MOV R29, RZ, RZ, -R26 ;  /* 0x000000ffff1d7224 */ /* 0x000fe400078e0a1a */
[----:B------:R-:W-:-:S04]  /*2540*/  IMAD.HI.U32 R26, R7, R34, RZ ;  /* 0x00000022071a7227 */ /* 0x000fc800078e00ff */
[--C-:B------:R-:W-:Y:S02]  /*2550*/  @!P6 IMAD.IADD R28, R28, 0x1, -R5.reuse ;  /* 0x000000011c1ce824 */ /* 0x100fe400078e0a05 */
[C---:B------:R-:W-:Y:S02]  /*2560*/  IMAD R29, R5.reuse, R29, R32 ;  /* 0x0000001d051d7224 */ /* 0x040fe400078e0220 */
[----:B------:R-:W-:Y:S01]  /*2570*/  IMAD.MOV R32, RZ, RZ, -R26 ;  /* 0x000000ffff207224 */ /* 0x000fe200078e0a1a */
[----:B------:R-:W-:Y:S01]  /*2580*/  ISETP.GT.U32.AND P6, PT, R5, R28, PT ;  /* 0x0000001c0500720c */ /* 0x000fe20003fc4070 */
[--C-:B------:R-:W-:Y:S01]  /*2590*/  @!P2 IMAD.IADD R27, R27, 0x1, -R5.reuse ;  /* 0x000000011b1ba824 */ /* 0x100fe200078e0a05 */
[C---:B------:R-:W-:Y:S01]  /*25a0*/  ISETP.GT.U32.AND P2, PT, R5.reuse, R29, PT ;  /* 0x0000001d0500720c */ /* 0x040fe20003f44070 */
[----:B------:R-:W-:Y:S02]  /*25b0*/  IMAD R32, R5, R32, R34 ;  /* 0x0000002005207224 */ /* 0x000fe400078e0222 */
[----:B------:R-:W-:-:S02]  /*25c0*/  @!P3 IMAD.IADD R30, R30, 0x1, -R5 ;  /* 0x000000011e1eb824 */ /* 0x000fc400078e0a05 */
[----:B------:R-:W-:Y:S01]  /*25d0*/  @!P4 IMAD.MOV R27, RZ, RZ, -R27 ;  /* 0x000000ffff1bc224 */ /* 0x000fe200078e0a1b */
[C---:B------:R-:W-:Y:S01]  /*25e0*/  ISETP.GT.U32.AND P4, PT, R5.reuse, R32, PT ;  /* 0x000000200500720c */ /* 0x040fe20003f84070 */
[----:B------:R-:W-:Y:S01]  /*25f0*/  VIADD R35, R8, 0x9c ;  /* 0x0000009c08237836 */ /* 0x000fe20000000000 */
[----:B------:R-:W-:Y:S01]  /*2600*/  ISETP.GT.U32.AND P3, PT, R5, R30, PT ;  /* 0x0000001e0500720c */ /* 0x000fe20003f64070 */
[----:B------:R-:W-:Y:S01]  /*2610*/  @!P1 IMAD.MOV R25, RZ, RZ, -R25 ;  /* 0x000000ffff199224 */ /* 0x000fe200078e0a19 */
[----:B------:R-:W-:Y:S01]  /*2620*/  ISETP.GE.AND P1, PT, R33, RZ, PT ;  /* 0x000000ff2100720c */ /* 0x000fe20003f26270 */
[--C-:B------:R-:W-:Y:S01]  /*2630*/  @!P6 IMAD.IADD R28, R28, 0x1, -R5.reuse ;  /* 0x000000011c1ce824 */ /* 0x100fe200078e0a05 */
[----:B------:R-:W-:Y:S01]  /*2640*/  IABS R36, R35 ;  /* 0x0000002300247213 */ /* 0x000fe20000000000 */
[----:B------:R-:W-:Y:S01]  /*2650*/  @!P2 IMAD.IADD R29, R29, 0x1, -R5 ;  /* 0x000000011d1da824 */ /* 0x000fe200078e0a05 */
[----:B------:R-:W-:Y:S01]  /*2660*/  ISETP.GE.AND P6, PT, R31, RZ, PT ;  /* 0x000000ff1f00720c */ /* 0x000fe20003fc6270 */
[----:B------:R-:W-:-:S02]  /*2670*/  IMAD.MOV.U32 R26, RZ, RZ, R28 ;  /* 0x000000ffff1a7224 */ /* 0x000fc400078e001c */
[----:B------:R-:W-:Y:S01]  /*2680*/  IMAD.HI.U32 R28, R7, R36, RZ ;  /* 0x00000024071c7227 */ /* 0x000fe200078e00ff */
[----:B------:R-:W-:-:S03]  /*2690*/  ISETP.GT.U32.AND P2, PT, R5, R29, PT ;  /* 0x0000001d0500720c */ /* 0x000fc60003f44070 */
[----:B------:R-:W-:Y:S02]  /*26a0*/  VIADD R31, R8, 0x98 ;  /* 0x00000098081f7836 */ /* 0x000fe40000000000 */
[--C-:B------:R-:W-:Y:S02]  /*26b0*/  @!P4 IMAD.IADD R32, R32, 0x1, -R5.reuse ;  /* 0x000000012020c824 */ /* 0x100fe400078e0a05 */
[----:B------:R-:W-:Y:S01]  /*26c0*/  @!P5 IMAD.MOV R26, RZ, RZ, -R26 ;  /* 0x000000ffff1ad224 */ /* 0x000fe200078e0a1a */
[----:B------:R-:W-:Y:S01]  /*26d0*/  ISETP.GE.AND P5, PT, R35, RZ, PT ;  /* 0x000000ff2300720c */ /* 0x000fe20003fa6270 */
[----:B------:R-:W-:Y:S01]  /*26e0*/  IMAD.MOV R28, RZ, RZ, -R28 ;  /* 0x000000ffff1c7224 */ /* 0x000fe200078e0a1c */
[----:B------:R-:W-:Y:S01]  /*26f0*/  IABS R34, R31 ;  /* 0x0000001f00227213 */ /* 0x000fe20000000000 */
[----:B------:R-:W-:Y:S01]  /*2700*/  VIADD R35, R8, 0x94 ;  /* 0x0000009408237836 */ /* 0x000fe20000000000 */
[----:B------:R-:W-:Y:S01]  /*2710*/  ISETP.GT.U32.AND P4, PT, R5, R32, PT ;  /* 0x000000200500720c */ /* 0x000fe20003f84070 */
[----:B------:R-:W-:Y:S01]  /*2720*/  @!P3 IMAD.IADD R30, R30, 0x1, -R5 ;  /* 0x000000011e1eb824 */ /* 0x000fe200078e0a05 */
[----:B------:R-:W-:Y:S01]  /*2730*/  ISETP.GE.AND P3, PT, R31, RZ, PT ;  /* 0x000000ff1f00720c */ /* 0x000fe20003f66270 */
[----:B------:R-:W-:Y:S01]  /*2740*/  IMAD R31, R5, R28, R36 ;  /* 0x0000001c051f7224 */ /* 0x000fe200078e0224 */
[----:B------:R-:W-:Y:S01]  /*2750*/  IABS R36, R35 ;  /* 0x0000002300247213 */ /* 0x000fe20000000000 */
[----:B------:R-:W-:-:S02]  /*2760*/  IMAD.MOV.U32 R28, RZ, RZ, R30 ;  /* 0x000000ffff1c7224 */ /* 0x000fc400078e001e */
[----:B------:R-:W-:-:S04]  /*2770*/  IMAD.HI.U32 R30, R7, R34, RZ ;  /* 0x00000022071e7227 */ /* 0x000fc800078e00ff */
[----:B------:R-:W-:Y:S02]  /*2780*/  IMAD.MOV R33, RZ, RZ, -R30 ;  /* 0x000000ffff217224 */ /* 0x000fe400078e0a1e */
[----:B------:R-:W-:Y:S01]  /*2790*/  @!P0 IMAD.MOV R28, RZ, RZ, -R28 ;  /* 0x000000ffff1c8224 */ /* 0x000fe200078e0a1c */
[----:B------:R-:W-:Y:S01]  /*27a0*/  ISETP.GT.U32.AND P0, PT, R5, R31, PT ;  /* 0x0000001f0500720c */ /* 0x000fe20003f04070 */
[----:B------:R-:W-:-:S04]  /*27b0*/  IMAD.HI.U32 R30, R7, R36, RZ ;  /* 0x00000024071e7227 */ /* 0x000fc800078e00ff */
[----:B------:R-:W-:Y:S02]  /*27c0*/  IMAD.MOV R30, RZ, RZ, -R30 ;  /* 0x000000ffff1e7224 */ /* 0x000fe400078e0a1e */
[----:B------:R-:W-:Y:S02]  /*27d0*/  @!P4 IMAD.IADD R32, R32, 0x1, -R5 ;  /* 0x000000012020c824 */ /* 0x000fe400078e0a05 */
[C---:B------:R-:W-:Y:S02]  /*27e0*/  IMAD R34, R5.reuse, R33, R34 ;  /* 0x0000002105227224 */ /* 0x040fe400078e0222 */
[C---:B------:R-:W-:Y:S02]  /*27f0*/  IMAD R33, R5.reuse, R30, R36 ;  /* 0x0000001e05217224 */ /* 0x040fe400078e0224 */
[----:B------:R-:W-:Y:S01]  /*2800*/  IMAD.MOV.U32 R30, RZ, RZ, R32 ;  /* 0x000000ffff1e7224 */ /* 0x000fe200078e0020 */
[----:B------:R-:W-:Y:S01]  /*2810*/  ISETP.GT.U32.AND P4, PT, R5, R34, PT ;  /* 0x000000220500720c */ /* 0x000fe20003f84070 */
[----:B------:R-:W-:-:S02]  /*2820*/  VIADD R37, R8, 0x90 ;  /* 0x0000009008257836 */ /* 0x000fc40000000000 */
[----:B------:R-:W-:Y:S01]  /*2830*/  @!P1 IMAD.MOV R30, RZ, RZ, -R30 ;  /* 0x000000ffff1e9224 */ /* 0x000fe200078e0a1e */
[----:B------:R-:W-:Y:S01]  /*2840*/  ISETP.GT.U32.AND P1, PT, R5, R33, PT ;  /* 0x000000210500720c */ /* 0x000fe20003f24070 */
[--C-:B------:R-:W-:Y:S01]  /*2850*/  @!P0 IMAD.IADD R31, R31, 0x1, -R5.reuse ;  /* 0x000000011f1f8824 */ /* 0x100fe200078e0a05 */
[----:B------:R-:W-:Y:S01]  /*2860*/  IABS R38, R37 ;  /* 0x0000002500267213 */ /* 0x000fe20000000000 */
[----:B------:R-:W-:Y:S01]  /*2870*/  @!P2 IMAD.IADD R29, R29, 0x1, -R5 ;  /* 0x000000011d1da824 */ /* 0x000fe200078e0a05 */
[----:B------:R-:W-:Y:S01]  /*2880*/  ISETP.GE.AND P2, PT, R35, RZ, PT ;  /* 0x000000ff2300720c */ /* 0x000fe20003f46270 */
[----:B------:R-:W-:Y:S01]  /*2890*/  VIADD R41, R8, 0x88 ;  /* 0x0000008808297836 */ /* 0x000fe20000000000 */
[----:B------:R-:W-:Y:S01]  /*28a0*/  ISETP.GT.U32.AND P0, PT, R5, R31, PT ;  /* 0x0000001f0500720c */ /* 0x000fe20003f04070 */
[----:B------:R-:W-:-:S03]  /*28b0*/  IMAD.HI.U32 R35, R7, R38, RZ ;  /* 0x0000002607237227 */ /* 0x000fc600078e00ff */
[----:B------:R-:W-:Y:S01]  /*28c0*/  IABS R40, R41 ;  /* 0x0000002900287213 */ /* 0x000fe20000000000 */
[----:B------:R-:W-:Y:S01]  /*28d0*/  @!P6 IMAD.MOV R29, RZ, RZ, -R29 ;  /* 0x000000ffff1de224 */ /* 0x000fe200078e0a1d */
[----:B------:R-:W-:Y:S01]  /*28e0*/  ISETP.GE.AND P6, PT, R37, RZ, PT ;  /* 0x000000ff2500720c */ /* 0x000fe20003fc6270 */
[----:B------:R-:W-:Y:S02]  /*28f0*/  IMAD.MOV R35, RZ, RZ, -R35 ;  /* 0x000000ffff237224 */ /* 0x000fe400078e0a23 */
[----:B------:R-:W-:Y:S02]  /*2900*/  VIADD R37, R8, 0x8c ;  /* 0x0000008c08257836 */ /* 0x000fe40000000000 */
[--C-:B------:R-:W-:Y:S02]  /*2910*/  @!P1 IMAD.IADD R33, R33, 0x1, -R5.reuse ;  /* 0x0000000121219824 */ /* 0x100fe400078e0a05 */
[----:B------:R-:W-:Y:S01]  /*2920*/  IMAD R36, R5, R35, R38 ;  /* 0x0000002305247224 */ /* 0x000fe200078e0226 */
[----:B------:R-:W-:Y:S01]  /*2930*/  IABS R38, R37 ;  /* 0x0000002500267213 */ /* 0x000fe20000000000 */
[--C-:B------:R-:W-:Y:S01]  /*2940*/  @!P0 IMAD.IADD R31, R31, 0x1, -R5.reuse ;  /* 0x000000011f1f8824 */ /* 0x100fe200078e0a05 */
[C---:B------:R-:W-:Y:S01]  /*2950*/  ISETP.GT.U32.AND P1, PT, R5.reuse, R33, PT ;  /* 0x000000210500720c */ /* 0x040fe20003f24070 */
[----:B------:R-:W-:Y:S01]  /*2960*/  @!P4 IMAD.IADD R34, R34, 0x1, -R5 ;  /* 0x000000012222c824 */ /* 0x000fe200078e0a05 */
[----:B------:R-:W-:Y:S01]  /*2970*/  ISETP.GT.U32.AND P0, PT, R5, R36, PT ;  /* 0x000000240500720c */ /* 0x000fe20003f04070 */
[----:B------:R-:W-:-:S03]  /*2980*/  IMAD.HI.U32 R32, R7, R38, RZ ;  /* 0x0000002607207227 */ /* 0x000fc600078e00ff */
[----:B------:R-:W-:Y:S01]  /*2990*/  ISETP.GT.U32.AND P4, PT, R5, R34, PT ;  /* 0x000000220500720c */ /* 0x000fe20003f84070 */
[----:B------:R-:W-:-:S04]  /*29a0*/  IMAD.HI.U32 R35, R7, R40, RZ ;  /* 0x0000002807237227 */ /* 0x000fc800078e00ff */
[----:B------:R-:W-:Y:S02]  /*29b0*/  IMAD.MOV R32, RZ, RZ, -R32 ;  /* 0x000000ffff207224 */ /* 0x000fe400078e0a20 */
[----:B------:R-:W-:Y:S02]  /*29c0*/  IMAD.MOV R39, RZ, RZ, -R35 ;  /* 0x000000ffff277224 */ /* 0x000fe400078e0a23 */
[C---:B------:R-:W-:Y:S02]  /*29d0*/  IMAD R35, R5.reuse, R32, R38 ;  /* 0x0000002005237224 */ /* 0x040fe400078e0226 */
[----:B------:R-:W-:Y:S02]  /*29e0*/  IMAD R38, R5, R39, R40 ;  /* 0x0000002705267224 */ /* 0x000fe400078e0228 */
[--C-:B------:R-:W-:Y:S01]  /*29f0*/  @!P1 IMAD.IADD R33, R33, 0x1, -R5.reuse ;  /* 0x0000000121219824 */ /* 0x100fe200078e0a05 */
[----:B------:R-:W-:Y:S01]  /*2a00*/  ISETP.GT.U32.AND P1, PT, R5, R35, PT ;  /* 0x000000230500720c */ /* 0x000fe20003f24070 */
[----:B------:R-:W-:-:S02]  /*2a10*/  @!P0 IMAD.IADD R36, R36, 0x1, -R5 ;  /* 0x0000000124248824 */ /* 0x000fc400078e0a05 */
[----:B------:R-:W-:Y:S01]  /*2a20*/  @!P2 IMAD.MOV R33, RZ, RZ, -R33 ;  /* 0x000000ffff21a224 */ /* 0x000fe200078e0a21 */
[C---:B------:R-:W-:Y:S01]  /*2a30*/  ISETP.GT.U32.AND P2, PT, R5.reuse, R38, PT ;  /* 0x000000260500720c */ /* 0x040fe20003f44070 */
[----:B------:R-:W-:Y:S01]  /*2a40*/  VIADD R43, R8, 0x84 ;  /* 0x00000084082b7836 */ /* 0x000fe20000000000 */
[----:B------:R-:W-:Y:S01]  /*2a50*/  ISETP.GT.U32.AND P0, PT, R5, R36, PT ;  /* 0x000000240500720c */ /* 0x000fe20003f04070 */
[----:B------:R-:W-:Y:S01]  /*2a60*/  @!P4 IMAD.IADD R34, R34, 0x1, -R5 ;  /* 0x000000012222c824 */ /* 0x000fe200078e0a05 */
[----:B------:R-:W-:Y:S01]  /*2a70*/  ISETP.GE.AND P4, PT, R41, RZ, PT ;  /* 0x000000ff2900720c */ /* 0x000fe20003f86270 */
[----:B------:R-:W-:Y:S01]  /*2a80*/  @!P5 IMAD.MOV R31, RZ, RZ, -R31 ;  /* 0x000000ffff1fd224 */ /* 0x000fe200078e0a1f */
[----:B------:R-:W-:Y:S01]  /*2a90*/  IABS R42, R43 ;  /* 0x0000002b002a7213 */ /* 0x000fe20000000000 */
[----:B------:R-:W-:Y:S01]  /*2aa0*/  IMAD.MOV.U32 R32, RZ, RZ, R34 ;  /* 0x000000ffff207224 */ /* 0x000fe200078e0022 */
[----:B------:R-:W-:Y:S01]  /*2ab0*/  ISETP.GE.AND P5, PT, R37, RZ, PT ;  /* 0x000000ff2500720c */ /* 0x000fe20003fa6270 */
[----:B------:R-:W-:-:S02]  /*2ac0*/  VIADD R34, R8, 0x80 ;  /* 0x0000008008227836 */ /* 0x000fc40000000000 */
[----:B------:R-:W-:-:S03]  /*2ad0*/  IMAD.HI.U32 R37, R7, R42, RZ ;  /* 0x0000002a07257227 */ /* 0x000fc600078e00ff */
[----:B------:R-:W-:Y:S01]  /*2ae0*/  IABS R40, R34 ;  /* 0x0000002200287213 */ /* 0x000fe20000000000 */
[--C-:B------:R-:W-:Y:S02]  /*2af0*/  @!P2 IMAD.IADD R38, R38, 0x1, -R5.reuse ;  /* 0x000000012626a824 */ /* 0x100fe400078e0a05 */
[----:B------:R-:W-:Y:S01]  /*2b00*/  @!P0 IMAD.IADD R36, R36, 0x1, -R5 ;  /* 0x0000000124248824 */ /* 0x000fe200078e0a05 */
[----:B------:R-:W-:Y:S01]  /*2b10*/  ISETP.GE.AND P0, PT, R34, RZ, PT ;  /* 0x000000ff2200720c */ /* 0x000fe20003f06270 */
[----:B------:R-:W-:Y:S01]  /*2b20*/  IMAD.MOV R37, RZ, RZ, -R37 ;  /* 0x000000ffff257224 */ /* 0x000fe200078e0a25 */
[----:B------:R-:W-:Y:S01]  /*2b30*/  ISETP.GT.U32.AND P2, PT, R5, R38, PT ;  /* 0x000000260500720c */ /* 0x000fe20003f44070 */
[----:B------:R-:W-:Y:S02]  /*2b40*/  IMAD.MOV.U32 R34, RZ, RZ, R36 ;  /* 0x000000ffff227224 */ /* 0x000fe400078e0024 */
[----:B------:R-:W-:-:S04]  /*2b50*/  IMAD.HI.U32 R36, R7, R40, RZ ;  /* 0x0000002807247227 */ /* 0x000fc800078e00ff */
[C---:B------:R-:W-:Y:S02]  /*2b60*/  IMAD R37, R5.reuse, R37, R42 ;  /* 0x0000002505257224 */ /* 0x040fe400078e022a */
[----:B------:R-:W-:Y:S02]  /*2b70*/  IMAD.MOV R36, RZ, RZ, -R36 ;  /* 0x000000ffff247224 */ /* 0x000fe400078e0a24 */
[----:B------:R-:W-:Y:S01]  /*2b80*/  @!P6 IMAD.MOV R34, RZ, RZ, -R34 ;  /* 0x000000ffff22e224 */ /* 0x000fe200078e0a22 */
[C---:B------:R-:W-:Y:S01]  /*2b90*/  ISETP.GT.U32.AND P6, PT, R5.reuse, R37, PT ;  /* 0x000000250500720c */ /* 0x040fe20003fc4070 */
[----:B------:R-:W-:Y:S02]  /*2ba0*/  IMAD R40, R5, R36, R40 ;  /* 0x0000002405287224 */ /* 0x000fe400078e0228 */
[----:B------:R-:W-:Y:S02]  /*2bb0*/  VIADD R41, R8, 0x7c ;  /* 0x0000007c08297836 */ /* 0x000fe40000000000 */
[----:B------:R-:W-:-:S02]  /*2bc0*/  @!P1 IMAD.IADD R35, R35, 0x1, -R5 ;  /* 0x0000000123239824 */ /* 0x000fc400078e0a05 */
[--C-:B------:R-:W-:Y:S01]  /*2bd0*/  @!P2 IMAD.IADD R38, R38, 0x1, -R5.reuse ;  /* 0x000000012626a824 */ /* 0x100fe200078e0a05 */
[----:B------:R-:W-:Y:S01]  /*2be0*/  ISETP.GT.U32.AND P2, PT, R5, R40, PT ;  /* 0x000000280500720c */ /* 0x000fe20003f44070 */
[----:B------:R-:W-:Y:S01]  /*2bf0*/  @!P3 IMAD.MOV R32, RZ, RZ, -R32 ;  /* 0x000000ffff20b224 */ /* 0x000fe200078e0a20 */
[----:B------:R-:W-:Y:S01]  /*2c00*/  ISETP.GE.AND P3, PT, R43, RZ, PT ;  /* 0x000000ff2b00720c */ /* 0x000fe20003f66270 */
[C---:B------:R-:W-:Y:S01]  /*2c10*/  VIADD R43, R8.reuse, 0x78 ;  /* 0x00000078082b7836 */ /* 0x040fe20000000000 */
[----:B------:R-:W-:Y:S01]  /*2c20*/  IABS R42, R41 ;  /* 0x00000029002a7213 */ /* 0x000fe20000000000 */
[----:B------:R-:W-:Y:S01]  /*2c30*/  @!P6 IMAD.IADD R37, R37, 0x1, -R5 ;  /* 0x000000012525e824 */ /* 0x000fe200078e0a05 */
[----:B------:R-:W-:Y:S01]  /*2c40*/  ISETP.GT.U32.AND P1, PT, R5, R35, PT ;  /* 0x000000230500720c */ /* 0x000fe20003f24070 */
[----:B------:R-:W-:Y:S01]  /*2c50*/  VIADD R45, R8, 0x74 ;  /* 0x00000074082d7836 */ /* 0x000fe20000000000 */
[----:B------:R-:W-:Y:S01]  /*2c60*/  IABS R44, R43 ;  /* 0x0000002b002c7213 */ /* 0x000fe20000000000 */
[----:B------:R-:W-:Y:S01]  /*2c70*/  IMAD.HI.U32 R39, R7, R42, RZ ;  /* 0x0000002a07277227 */ /* 0x000fe200078e00ff */
[----:B------:R-:W-:-:S02]  /*2c80*/  ISETP.GT.U32.AND P6, PT, R5, R37, PT ;  /* 0x000000250500720c */ /* 0x000fc40003fc4070 */
[----:B------:R-:W-:Y:S01]  /*2c90*/  IABS R46, R45 ;  /* 0x0000002d002e7213 */ /* 0x000fe20000000000 */
[----:B------:R-:W-:Y:S02]  /*2ca0*/  IMAD.MOV R39, RZ, RZ, -R39 ;  /* 0x000000ffff277224 */ /* 0x000fe400078e0a27 */
[----:B------:R-:W-:-:S04]  /*2cb0*/  IMAD.HI.U32 R36, R7, R44, RZ ;  /* 0x0000002c07247227 */ /* 0x000fc800078e00ff */
[--C-:B------:R-:W-:Y:S02]  /*2cc0*/  @!P2 IMAD.IADD R40, R40, 0x1, -R5.reuse ;  /* 0x000000012828a824 */ /* 0x100fe400078e0a05 */
[----:B------:R-:W-:Y:S02]  /*2cd0*/  IMAD R39, R5, R39, R42 ;  /* 0x0000002705277224 */ /* 0x000fe400078e022a */
[----:B------:R-:W-:Y:S01]  /*2ce0*/  @!P1 IMAD.IADD R35, R35, 0x1, -R5 ;  /* 0x0000000123239824 */ /* 0x000fe200078e0a05 */
[----:B------:R-:W-:Y:S01]  /*2cf0*/  ISETP.GE.AND P1, PT, R41, RZ, PT ;  /* 0x000000ff2900720c */ /* 0x000fe20003f26270 */
[----:B------:R-:W-:Y:S01]  /*2d00*/  IMAD.MOV R42, RZ, RZ, -R36 ;  /* 0x000000ffff2a7224 */ /* 0x000fe200078e0a24 */
[----:B------:R-:W-:Y:S01]  /*2d10*/  ISETP.GT.U32.AND P2, PT, R5, R40, PT ;  /* 0x000000280500720c */ /* 0x000fe20003f44070 */
[----:B------:R-:W-:-:S04]  /*2d20*/  IMAD.HI.U32 R41, R7, R46, RZ ;  /* 0x0000002e07297227 */ /* 0x000fc800078e00ff */
[----:B------:R-:W-:Y:S02]  /*2d30*/  IMAD R42, R5, R42, R44 ;  /* 0x0000002a052a7224 */ /* 0x000fe400078e022c */
[----:B------:R-:W-:Y:S02]  /*2d40*/  IMAD.MOV R41, RZ, RZ, -R41 ;  /* 0x000000ffff297224 */ /* 0x000fe400078e0a29 */
[----:B------:R-:W-:Y:S01]  /*2d50*/  @!P6 IMAD.IADD R37, R37, 0x1, -R5 ;  /* 0x000000012525e824 */ /* 0x000fe200078e0a05 */
[C---:B------:R-:W-:Y:S01]  /*2d60*/  ISETP.GT.U32.AND P6, PT, R5.reuse, R42, PT ;  /* 0x0000002a0500720c */ /* 0x040fe20003fc4070 */
[C---:B------:R-:W-:Y:S02]  /*2d70*/  IMAD R41, R5.reuse, R41, R46 ;  /* 0x0000002905297224 */ /* 0x040fe400078e022e */
[----:B------:R-:W-:Y:S01]  /*2d80*/  @!P5 IMAD.MOV R35, RZ, RZ, -R35 ;  /* 0x000000ffff23d224 */ /* 0x000fe200078e0a23 */
[C---:B------:R-:W-:Y:S01]  /*2d90*/  ISETP.GT.U32.AND P5, PT, R5.reuse, R39, PT ;  /* 0x000000270500720c */ /* 0x040fe20003fa4070 */
[----:B------:R-:W-:Y:S01]  /*2da0*/  @!P2 IMAD.IADD R40, R40, 0x1, -R5 ;  /* 0x000000012828a824 */ /* 0x000fe200078e0a05 */
[----:B------:R-:W-:Y:S01]  /*2db0*/  ISETP.GT.U32.AND P2, PT, R5, R41, PT ;  /* 0x000000290500720c */ /* 0x000fe20003f44070 */
[----:B------:R-:W-:-:S02]  /*2dc0*/  VIADD R47, R8, 0x70 ;  /* 0x00000070082f7836 */ /* 0x000fc40000000000 */
[----:B------:R-:W-:Y:S02]  /*2dd0*/  VIADD R49, R8, 0x6c ;  /* 0x0000006c08317836 */ /* 0x000fe40000000000 */
[----:B------:R-:W-:Y:S01]  /*2de0*/  IMAD.MOV.U32 R36, RZ, RZ, R38 ;  /* 0x000000ffff247224 */ /* 0x000fe200078e0026 */
[----:B------:R-:W-:Y:S01]  /*2df0*/  IABS R46, R47 ;  /* 0x0000002f002e7213 */ /* 0x000fe20000000000 */
[--C-:B------:R-:W-:Y:S01]  /*2e00*/  @!P6 IMAD.IADD R42, R42, 0x1, -R5.reuse ;  /* 0x000000012a2ae824 */ /* 0x100fe200078e0a05 */
[----:B------:R-:W-:Y:S01]  /*2e10*/  IABS R48, R49 ;  /* 0x0000003100307213 */ /* 0x000fe20000000000 */
[----:B------:R-:W-:Y:S01]  /*2e20*/  @!P4 IMAD.MOV R36, RZ, RZ, -R36 ;  /* 0x000000ffff24c224 */ /* 0x000fe200078e0a24 */
[----:B------:R-:W-:Y:S01]  /*2e30*/  ISETP.GE.AND P4, PT, R43, RZ, PT ;  /* 0x000000ff2b00720c */ /* 0x000fe20003f86270 */
[----:B------:R-:W-:Y:S01]  /*2e40*/  @!P5 IMAD.IADD R39, R39, 0x1, -R5 ;  /* 0x000000012727d824 */ /* 0x000fe200078e0a05 */
[----:B------:R-:W-:Y:S01]  /*2e50*/  ISETP.GT.U32.AND P6, PT, R5, R42, PT ;  /* 0x0000002a0500720c */ /* 0x000fe20003fc4070 */
[----:B------:R-:W-:-:S03]  /*2e60*/  IMAD.HI.U32 R43, R7, R46, RZ ;  /* 0x0000002e072b7227 */ /* 0x000fc600078e00ff */
[----:B------:R-:W-:Y:S01]  /*2e70*/  ISETP.GT.U32.AND P5, PT, R5, R39, PT ;  /* 0x000000270500720c */ /* 0x000fe20003fa4070 */
[----:B------:R-:W-:Y:S02]  /*2e80*/  @!P2 IMAD.IADD R41, R41, 0x1, -R5 ;  /* 0x000000012929a824 */ /* 0x000fe400078e0a05 */
[----:B------:R-:W-:-:S03]  /*2e90*/  IMAD.HI.U32 R44, R7, R48, RZ ;  /* 0x00000030072c7227 */ /* 0x000fc600078e00ff */
[----:B------:R-:W-:Y:S01]  /*2ea0*/  ISETP.GT.U32.AND P2, PT, R5, R41, PT ;  /* 0x000000290500720c */ /* 0x000fe20003f44070 */
[----:B------:R-:W-:Y:S02]  /*2eb0*/  IMAD.MOV R43, RZ, RZ, -R43 ;  /* 0x000000ffff2b7224 */ /* 0x000fe400078e0a2b */
[----:B------:R-:W-:Y:S02]  /*2ec0*/  IMAD.MOV.U32 R38, RZ, RZ, R40 ;  /* 0x000000ffff267224 */ /* 0x000fe400078e0028 */
[----:B------:R-:W-:Y:S02]  /*2ed0*/  IMAD.MOV R40, RZ, RZ, -R44 ;  /* 0x000000ffff287224 */ /* 0x000fe400078e0a2c */
[----:B------:R-:W-:Y:S01]  /*2ee0*/  @!P3 IMAD.MOV R37, RZ, RZ, -R37 ;  /* 0x000000ffff25b224 */ /* 0x000fe200078e0a25 */
[----:B------:R-:W-:Y:S01]  /*2ef0*/  ISETP.GE.AND P3, PT, R45, RZ, PT ;  /* 0x000000ff2d00720c */ /* 0x000fe20003f66270 */
[----:B------:R-:W-:Y:S02]  /*2f00*/  IMAD R44, R5, R43, R46 ;  /* 0x0000002b052c7224 */ /* 0x000fe400078e022e */
[----:B------:R-:W-:-:S02]  /*2f10*/  @!P6 IMAD.IADD R42, R42, 0x1, -R5 ;  /* 0x000000012a2ae824 */ /* 0x000fc400078e0a05 */
[--C-:B------:R-:W-:Y:S01]  /*2f20*/  @!P5 IMAD.IADD R39, R39, 0x1, -R5.reuse ;  /* 0x000000012727d824 */ /* 0x100fe200078e0a05 */
[----:B------:R-:W-:Y:S01]  /*2f30*/  ISETP.GT.U32.AND P6, PT, R5, R44, PT ;  /* 0x0000002c0500720c */ /* 0x000fe20003fc4070 */
[C---:B------:R-:W-:Y:S01]  /*2f40*/  VIADD R45, R8.reuse, 0x68 ;  /* 0x00000068082d7836 */ /* 0x040fe20000000000 */
[----:B------:R-:W-:Y:S01]  /*2f50*/  ISETP.GE.AND P5, PT, R49, RZ, PT ;  /* 0x000000ff3100720c */ /* 0x000fe20003fa6270 */
[----:B------:R-:W-:Y:S02]  /*2f60*/  IMAD R43, R5, R40, R48 ;  /* 0x00000028052b7224 */ /* 0x000fe400078e0230 */
[----:B------:R-:W-:Y:S02]  /*2f70*/  @!P2 IMAD.IADD R41, R41, 0x1, -R5 ;  /* 0x000000012929a824 */ /* 0x000fe400078e0a05 */
[----:B------:R-:W-:Y:S01]  /*2f80*/  @!P1 IMAD.MOV R39, RZ, RZ, -R39 ;  /* 0x000000ffff279224 */ /* 0x000fe200078e0a27 */
[----:B------:R-:W-:Y:S01]  /*2f90*/  ISETP.GE.AND P1, PT, R45, RZ, PT ;  /* 0x000000ff2d00720c */ /* 0x000fe20003f26270 */
[----:B------:R-:W-:Y:S01]  /*2fa0*/  VIADD R46, R8, 0x64 ;  /* 0x00000064082e7836 */ /* 0x000fe20000000000 */
[----:B------:R-:W-:Y:S01]  /*2fb0*/  IABS R45, R45 ;  /* 0x0000002d002d7213 */ /* 0x000fe20000000000 */
[----:B------:R-:W-:-:S02]  /*2fc0*/  IMAD.MOV.U32 R40, RZ, RZ, R42 ;  /* 0x000000ffff287224 */ /* 0x000fc400078e002a */
[----:B------:R-:W-:Y:S01]  /*2fd0*/  @!P3 IMAD.MOV R41, RZ, RZ, -R41 ;  /* 0x000000ffff29b224 */ /* 0x000fe200078e0a29 */
[----:B------:R-:W-:Y:S01]  /*2fe0*/  ISETP.GT.U32.AND P3, PT, R5, R43, PT ;  /* 0x0000002b0500720c */ /* 0x000fe20003f64070 */
[----:B------:R-:W-:Y:S01]  /*2ff0*/  @!P4 IMAD.MOV R40, RZ, RZ, -R40 ;  /* 0x000000ffff28c224 */ /* 0x000fe200078e0a28 */
[----:B------:R-:W-:Y:S01]  /*3000*/  ISETP.GE.AND P4, PT, R46, RZ, PT ;  /* 0x000000ff2e00720c */ /* 0x000fe20003f86270 */
[----:B------:R-:W-:Y:S01]  /*3010*/  @!P6 IMAD.IADD R44, R44, 0x1, -R5 ;  /* 0x000000012c2ce824 */ /* 0x000fe200078e0a05 */
[----:B------:R-:W-:Y:S01]  /*3020*/  IABS R48, R46 ;  /* 0x0000002e00307213 */ /* 0x000fe20000000000 */
[----:B------:R-:W-:Y:S01]  /*3030*/  @!P0 IMAD.MOV R38, RZ, RZ, -R38 ;  /* 0x000000ffff268224 */ /* 0x000fe200078e0a26 */
[----:B------:R-:W-:Y:S01]  /*3040*/  ISETP.GE.AND P0, PT, R47, RZ, PT ;  /* 0x000000ff2f00720c */ /* 0x000fe20003f06270 */
[----:B------:R-:W-:Y:S01]  /*3050*/  IMAD.MOV.U32 R46, RZ, RZ, R45 ;  /* 0x000000ffff2e7224 */ /* 0x000fe200078e002d */
[----:B------:R-:W-:Y:S01]  /*3060*/  ISETP.GT.U32.AND P6, PT, R5, R44, PT ;  /* 0x0000002c0500720c */ /* 0x000fe20003fc4070 */
[----:B------:R-:W-:-:S02]  /*3070*/  VIADD R47, R8, 0x60 ;  /* 0x00000060082f7836 */ /* 0x000fc40000000000 */
[----:B------:R-:W-:-:S03]  /*3080*/  IMAD.HI.U32 R42, R7, R46, RZ ;  /* 0x0000002e072a7227 */ /* 0x000fc600078e00ff */
[----:B------:R-:W-:Y:S01]  /*3090*/  ISETP.GE.AND P2, PT, R47, RZ, PT ;  /* 0x000000ff2f00720c */ /* 0x000fe20003f46270 */
[----:B------:R-:W-:Y:S01]  /*30a0*/  @!P3 IMAD.IADD R43, R43, 0x1, -R5 ;  /* 0x000000012b2bb824 */ /* 0x000fe200078e0a05 */
[----:B------:R-:W-:Y:S01]  /*30b0*/  IABS R50, R47 ;  /* 0x0000002f00327213 */ /* 0x000fe20000000000 */
[----:B------:R-:W-:Y:S02]  /*30c0*/  IMAD.MOV R47, RZ, RZ, -R42 ;  /* 0x000000ffff2f7224 */ /* 0x000fe400078e0a2a */
[----:B------:R-:W-:Y:S01]  /*30d0*/  IMAD.HI.U32 R45, R7, R48, RZ ;  /* 0x00000030072d7227 */ /* 0x000fe200078e00ff */
[----:B------:R-:W-:-:S03]  /*30e0*/  ISETP.GT.U32.AND P3, PT, R5, R43, PT ;  /* 0x0000002b0500720c */ /* 0x000fc60003f64070 */
[C---:B------:R-:W-:Y:S02]  /*30f0*/  IMAD R46, R5.reuse, R47, R46 ;  /* 0x0000002f052e7224 */ /* 0x040fe400078e022e */
[----:B------:R-:W-:Y:S02]  /*3100*/  @!P6 IMAD.IADD R44, R44, 0x1, -R5 ;  /* 0x000000012c2ce824 */ /* 0x000fe400078e0a05 */
[C---:B------:R-:W-:Y:S01]  /*3110*/  VIADD R49, R8.reuse, 0x5c ;  /* 0x0000005c08317836 */ /* 0x040fe20000000000 */
[----:B------:R-:W-:Y:S01]  /*3120*/  ISETP.GT.U32.AND P6, PT, R5, R46, PT ;  /* 0x0000002e0500720c */ /* 0x000fe20003fc4070 */
[----:B------:R-:W-:Y:S02]  /*3130*/  VIADD R51, R8, 0x58 ;  /* 0x0000005808337836 */ /* 0x000fe40000000000 */
[----:B------:R-:W-:Y:S01]  /*3140*/  IMAD.MOV R45, RZ, RZ, -R45 ;  /* 0x000000ffff2d7224 */ /* 0x000fe200078e0a2d */
[----:B------:R-:W-:Y:S01]  /*3150*/  IABS R52, R49 ;  /* 0x0000003100347213 */ /* 0x000fe20000000000 */
[----:B------:R-:W-:Y:S01]  /*3160*/  IMAD.HI.U32 R42, R7, R50, RZ ;  /* 0x00000032072a7227 */ /* 0x000fe200078e00ff */
[----:B------:R-:W-:-:S03]  /*3170*/  IABS R54, R51 ;  /* 0x0000003300367213 */ /* 0x000fc60000000000 */
[----:B------:R-:W-:Y:S02]  /*3180*/  IMAD R48, R5, R45, R48 ;  /* 0x0000002d05307224 */ /* 0x000fe400078e0230 */
[----:B------:R-:W-:Y:S02]  /*3190*/  IMAD.MOV R42, RZ, RZ, -R42 ;  /* 0x000000ffff2a7224 */ /* 0x000fe400078e0a2a */
[----:B------:R-:W-:Y:S01]  /*31a0*/  @!P3 IMAD.IADD R43, R43, 0x1, -R5 ;  /* 0x000000012b2bb824 */ /* 0x000fe200078e0a05 */
[C---:B------:R-:W-:Y:S01]  /*31b0*/  ISETP.GT.U32.AND P3, PT, R5.reuse, R48, PT ;  /* 0x000000300500720c */ /* 0x040fe20003f64070 */
[----:B------:R-:W-:Y:S02]  /*31c0*/  IMAD R50, R5, R42, R50 ;  /* 0x0000002a05327224 */ /* 0x000fe400078e0232 */
[----:B------:R-:W-:-:S04]  /*31d0*/  IMAD.HI.U32 R42, R7, R52, RZ ;  /* 0x00000034072a7227 */ /* 0x000fc800078e00ff */
[----:B------:R-:W-:-:S04]  /*31e0*/  IMAD.HI.U32 R45, R7, R54, RZ ;  /* 0x00000036072d7227 */ /* 0x000fc800078e00ff */
[----:B------:R-:W-:Y:S02]  /*31f0*/  @!P6 IMAD.IADD R46, R46, 0x1, -R5 ;  /* 0x000000012e2ee824 */ /* 0x000fe400078e0a05 */
[----:B------:R-:W-:Y:S02]  /*3200*/  IMAD.MOV R42, RZ, RZ, -R42 ;  /* 0x000000ffff2a7224 */ /* 0x000fe400078e0a2a */
[----:B------:R-:W-:Y:S01]  /*3210*/  IMAD.MOV R45, RZ, RZ, -R45 ;  /* 0x000000ffff2d7224 */ /* 0x000fe200078e0a2d */
[C---:B------:R-:W-:Y:S01]  /*3220*/  ISETP.GT.U32.AND P6, PT, R5.reuse, R46, PT ;  /* 0x0000002e0500720c */ /* 0x040fe20003fc4070 */
[C---:B------:R-:W-:Y:S02]  /*3230*/  VIADD R53, R8.reuse, 0x54 ;  /* 0x0000005408357836 */ /* 0x040fe40000000000 */
[C---:B------:R-:W-:Y:S02]  /*3240*/  IMAD R52, R5.reuse, R42, R52 ;  /* 0x0000002a05347224 */ /* 0x040fe400078e0234 */
[----:B------:R-:W-:Y:S01]  /*3250*/  VIADD R55, R8, 0x50 ;  /* 0x0000005008377836 */ /* 0x000fe20000000000 */
[----:B------:R-:W-:Y:S01]  /*3260*/  IABS R56, R53 ;  /* 0x0000003500387213 */ /* 0x000fe20000000000 */
[----:B------:R-:W-:-:S02]  /*3270*/  IMAD R54, R5, R45, R54 ;  /* 0x0000002d05367224 */ /* 0x000fc400078e0236 */
[----:B------:R-:W-:Y:S01]  /*3280*/  IMAD.MOV.U32 R42, RZ, RZ, R44 ;  /* 0x000000ffff2a7224 */ /* 0x000fe200078e002c */
[----:B------:R-:W-:Y:S01]  /*3290*/  IABS R58, R55 ;  /* 0x00000037003a7213 */ /* 0x000fe20000000000 */
[----:B------:R-:W-:Y:S01]  /*32a0*/  @!P3 IMAD.IADD R48, R48, 0x1, -R5 ;  /* 0x000000013030b824 */ /* 0x000fe200078e0a05 */
[C---:B------:R-:W-:Y:S01]  /*32b0*/  ISETP.GT.U32.AND P3, PT, R5.reuse, R54, PT ;  /* 0x000000360500720c */ /* 0x040fe20003f64070 */
[----:B------:R-:W-:Y:S01]  /*32c0*/  @!P0 IMAD.MOV R42, RZ, RZ, -R42 ;  /* 0x000000ffff2a8224 */ /* 0x000fe200078e0a2a */
[----:B------:R-:W-:Y:S01]  /*32d0*/  ISETP.GT.U32.AND P0, PT, R5, R50, PT ;  /* 0x000000320500720c */ /* 0x000fe20003f04070 */
[----:B------:R-:W-:-:S04]  /*32e0*/  IMAD.HI.U32 R45, R7, R56, RZ ;  /* 0x00000038072d7227 */ /* 0x000fc800078e00ff */
[----:B------:R-:W-:-:S04]  /*32f0*/  IMAD.HI.U32 R44, R7, R58, RZ ;  /* 0x0000003a072c7227 */ /* 0x000fc800078e00ff */
[----:B------:R-:W-:Y:S01]  /*3300*/  @!P6 IMAD.IADD R46, R46, 0x1, -R5 ;  /* 0x000000012e2ee824 */ /* 0x000fe200078e0a05 */
[----:B------:R-:W-:Y:S01]  /*3310*/  ISETP.GE.AND P6, PT, R49, RZ, PT ;  /* 0x000000ff3100720c */ /* 0x000fe20003fc6270 */
[----:B------:R-:W-:Y:S02]  /*3320*/  IMAD.MOV R45, RZ, RZ, -R45 ;  /* 0x000000ffff2d7224 */ /* 0x000fe400078e0a2d */
[----:B------:R-:W-:Y:S02]  /*3330*/  IMAD.MOV R47, RZ, RZ, -R44 ;  /* 0x000000ffff2f7224 */ /* 0x000fe400078e0a2c */
[----:B------:R-:W-:Y:S02]  /*3340*/  VIADD R49, R8, 0x4c ;  /* 0x0000004c08317836 */ /* 0x000fe40000000000 */
[C---:B------:R-:W-:Y:S02]  /*3350*/  IMAD R44, R5.reuse, R45, R56 ;  /* 0x0000002d052c7224 */ /* 0x040fe400078e0238 */
[C---:B------:R-:W-:Y:S01]  /*3360*/  IMAD R56, R5.reuse, R47, R58 ;  /* 0x0000002f05387224 */ /* 0x040fe200078e023a */
[----:B------:R-:W-:Y:S01]  /*3370*/  IABS R58, R49 ;  /* 0x00000031003a7213 */ /* 0x000fe20000000000 */
[--C-:B------:R-:W-:Y:S01]  /*3380*/  @!P0 IMAD.IADD R50, R50, 0x1, -R5.reuse ;  /* 0x0000000132328824 */ /* 0x100fe200078e0a05 */
[----:B------:R-:W-:Y:S01]  /*3390*/  ISETP.GT.U32.AND P0, PT, R5, R48, PT ;  /* 0x000000300500720c */ /* 0x000fe20003f04070 */
[----:B------:R-:W-:-:S02]  /*33a0*/  @!P3 IMAD.IADD R54, R54, 0x1, -R5 ;  /* 0x000000013636b824 */ /* 0x000fc400078e0a05 */
[----:B------:R-:W-:-:S03]  /*33b0*/  IMAD.HI.U32 R45, R7, R58, RZ ;  /* 0x0000003a072d7227 */ /* 0x000fc600078e00ff */
[C---:B------:R-:W-:Y:S01]  /*33c0*/  ISETP.GT.U32.AND P3, PT, R5.reuse, R54, PT ;  /* 0x000000360500720c */ /* 0x040fe20003f64070 */
[----:B------:R-:W-:Y:S02]  /*33d0*/  IMAD.MOV R47, RZ, RZ, -R45 ;  /* 0x000000ffff2f7224 */ /* 0x000fe400078e0a2d */
[----:B------:R-:W-:Y:S01]  /*33e0*/  @!P5 IMAD.MOV R43, RZ, RZ, -R43 ;  /* 0x000000ffff2bd224 */ /* 0x000fe200078e0a2b */
[C---:B------:R-:W-:Y:S01]  /*33f0*/  ISETP.GT.U32.AND P5, PT, R5.reuse, R52, PT ;  /* 0x000000340500720c */ /* 0x040fe20003fa4070 */
[C---:B------:R-:W-:Y:S02]  /*3400*/  IMAD R58, R5.reuse, R47, R58 ;  /* 0x0000002f053a7224 */ /* 0x040fe400078e023a */
[----:B------:R-:W-:Y:S01]  /*3410*/  @!P0 IMAD.IADD R48, R48, 0x1, -R5 ;  /* 0x0000000130308824 */ /* 0x000fe200078e0a05 */
[----:B------:R-:W-:Y:S01]  /*3420*/  ISETP.GT.U32.AND P0, PT, R5, R44, PT ;  /* 0x0000002c0500720c */ /* 0x000fe20003f04070 */
[----:B------:R-:W-:Y:S02]  /*3430*/  VIADD R59, R8, 0x44 ;  /* 0x00000044083b7836 */ /* 0x000fe40000000000 */
[----:B------:R-:W-:-:S02]  /*3440*/  @!P1 IMAD.MOV R46, RZ, RZ, -R46 ;  /* 0x000000ffff2e9224 */ /* 0x000fc400078e0a2e */
[--C-:B------:R-:W-:Y:S01]  /*3450*/  @!P3 IMAD.IADD R54, R54, 0x1, -R5.reuse ;  /* 0x000000013636b824 */ /* 0x100fe200078e0a05 */
[C---:B------:R-:W-:Y:S01]  /*3460*/  ISETP.GT.U32.AND P3, PT, R5.reuse, R58, PT ;  /* 0x0000003a0500720c */ /* 0x040fe20003f64070 */
[----:B------:R-:W-:Y:S01]  /*3470*/  VIADD R57, R8, 0x48 ;  /* 0x0000004808397836 */ /* 0x000fe20000000000 */
[----:B------:R-:W-:Y:S01]  /*3480*/  IABS R62, R59 ;  /* 0x0000003b003e7213 */ /* 0x000fe20000000000 */
[--C-:B------:R-:W-:Y:S01]  /*3490*/  @!P5 IMAD.IADD R52, R52, 0x1, -R5.reuse ;  /* 0x000000013434d824 */ /* 0x100fe200078e0a05 */
[C---:B------:R-:W-:Y:S01]  /*34a0*/  ISETP.GT.U32.AND P5, PT, R5.reuse, R50, PT ;  /* 0x000000320500720c */ /* 0x040fe20003fa4070 */
[----:B------:R-:W-:Y:S01]  /*34b0*/  @!P4 IMAD.MOV R48, RZ, RZ, -R48 ;  /* 0x000000ffff30c224 */ /* 0x000fe200078e0a30 */
[----:B------:R-:W-:Y:S01]  /*34c0*/  IABS R60, R57 ;  /* 0x00000039003c7213 */ /* 0x000fe20000000000 */
[----:B------:R-:W-:Y:S01]  /*34d0*/  @!P0 IMAD.IADD R44, R44, 0x1, -R5 ;  /* 0x000000012c2c8824 */ /* 0x000fe200078e0a05 */
[----:B------:R-:W-:Y:S01]  /*34e0*/  ISETP.GT.U32.AND P1, PT, R5, R52, PT ;  /* 0x000000340500720c */ /* 0x000fe20003f24070 */
[----:B------:R-:W-:Y:S01]  /*34f0*/  IMAD.HI.U32 R47, R7, R62, RZ ;  /* 0x0000003e072f7227 */ /* 0x000fe200078e00ff */
[----:B------:R-:W-:-:S03]  /*3500*/  ISETP.GE.AND P0, PT, R53, RZ, PT ;  /* 0x000000ff3500720c */ /* 0x000fc60003f06270 */
[----:B------:R-:W-:Y:S01]  /*3510*/  @!P3 IMAD.IADD R58, R58, 0x1, -R5 ;  /* 0x000000013a3ab824 */ /* 0x000fe200078e0a05 */
[----:B------:R-:W-:Y:S01]  /*3520*/  ISETP.GT.U32.AND P3, PT, R5, R44, PT ;  /* 0x0000002c0500720c */ /* 0x000fe20003f64070 */
[----:B------:R-:W-:Y:S02]  /*3530*/  IMAD.MOV R47, RZ, RZ, -R47 ;  /* 0x000000ffff2f7224 */ /* 0x000fe400078e0a2f */
[----:B------:R-:W-:Y:S01]  /*3540*/  IMAD.HI.U32 R45, R7, R60, RZ ;  /* 0x0000003c072d7227 */ /* 0x000fe200078e00ff */
[----:B------:R-:W-:-:S03]  /*3550*/  ISETP.GT.U32.AND P4, PT, R5, R58, PT ;  /* 0x0000003a0500720c */ /* 0x000fc60003f84070 */
[----:B------:R-:W-:Y:S02]  /*3560*/  IMAD R62, R5, R47, R62 ;  /* 0x0000002f053e7224 */ /* 0x000fe400078e023e */
[--C-:B------:R-:W-:Y:S01]  /*3570*/  @!P1 IMAD.IADD R52, R52, 0x1, -R5.reuse ;  /* 0x0000000134349824 */ /* 0x100fe200078e0a05 */
[----:B------:R-:W-:Y:S01]  /*3580*/  ISETP.GE.AND P1, PT, R51, RZ, PT ;  /* 0x000000ff3300720c */ /* 0x000fe20003f26270 */
[----:B------:R-:W-:Y:S02]  /*3590*/  VIADD R51, R8, 0x40 ;  /* 0x0000004008337836 */ /* 0x000fe40000000000 */
[----:B------:R-:W-:Y:S01]  /*35a0*/  @!P3 IMAD.IADD R44, R44, 0x1, -R5 ;  /* 0x000000012c2cb824 */ /* 0x000fe200078e0a05 */
[----:B------:R-:W-:Y:S01]  /*35b0*/  ISETP.GT.U32.AND P3, PT, R5, R62, PT ;  /* 0x0000003e0500720c */ /* 0x000fe20003f64070 */
[----:B------:R-:W-:Y:S01]  /*35c0*/  IMAD.MOV R45, RZ, RZ, -R45 ;  /* 0x000000ffff2d7224 */ /* 0x000fe200078e0a2d */
[----:B------:R-:W-:Y:S01]  /*35d0*/  IABS R64, R51 ;  /* 0x0000003300407213 */ /* 0x000fe20000000000 */
[----:B------:R-:W-:-:S02]  /*35e0*/  VIADD R53, R8, 0x3c ;  /* 0x0000003c08357836 */ /* 0x000fc40000000000 */
[----:B------:R-:W-:Y:S02]  /*35f0*/  IMAD R60, R5, R45, R60 ;  /* 0x0000002d053c7224 */ /* 0x000fe400078e023c */
[----:B------:R-:W-:Y:S01]  /*3600*/  IMAD.HI.U32 R45, R7, R64, RZ ;  /* 0x00000040072d7227 */ /* 0x000fe200078e00ff */
[----:B------:R-:W-:-:S03]  /*3610*/  IABS R66, R53 ;  /* 0x0000003500427213 */ /* 0x000fc60000000000 */
[----:B------:R-:W-:Y:S02]  /*3620*/  IMAD.MOV R45, RZ, RZ, -R45 ;  /* 0x000000ffff2d7224 */ /* 0x000fe400078e0a2d */
[--C-:B------:R-:W-:Y:S02]  /*3630*/  @!P3 IMAD.IADD R62, R62, 0x1, -R5.reuse ;  /* 0x000000013e3eb824 */ /* 0x100fe400078e0a05 */
[C---:B------:R-:W-:Y:S02]  /*3640*/  IMAD R64, R5.reuse, R45, R64 ;  /* 0x0000002d05407224 */ /* 0x040fe400078e0240 */
[----:B------:R-:W-:Y:S01]  /*3650*/  @!P5 IMAD.IADD R50, R50, 0x1, -R5 ;  /* 0x000000013232d824 */ /* 0x000fe200078e0a05 */
[C---:B------:R-:W-:Y:S01]  /*3660*/  ISETP.GT.U32.AND P3, PT, R5.reuse, R62, PT ;  /* 0x0000003e0500720c */ /* 0x040fe20003f64070 */
[----:B------:R-:W-:Y:S01]  /*3670*/  @!P6 IMAD.MOV R52, RZ, RZ, -R52 ;  /* 0x000000ffff34e224 */ /* 0x000fe200078e0a34 */
[----:B------:R-:W-:Y:S01]  /*3680*/  ISETP.GT.U32.AND P5, PT, R5, R56, PT ;  /* 0x000000380500720c */ /* 0x000fe20003fa4070 */
[----:B------:R-:W-:Y:S01]  /*3690*/  IMAD.HI.U32 R47, R7, R66, RZ ;  /* 0x00000042072f7227 */ /* 0x000fe200078e00ff */
[----:B------:R-:W-:-:S03]  /*36a0*/  ISETP.GT.U32.AND P6, PT, R5, R60, PT ;  /* 0x0000003c0500720c */ /* 0x000fc60003fc4070 */
[----:B------:R-:W-:Y:S02]  /*36b0*/  IMAD.MOV R47, RZ, RZ, -R47 ;  /* 0x000000ffff2f7224 */ /* 0x000fe400078e0a2f */
[----:B------:R-:W-:Y:S02]  /*36c0*/  @!P2 IMAD.MOV R50, RZ, RZ, -R50 ;  /* 0x000000ffff32a224 */ /* 0x000fe400078e0a32 */
[C---:B------:R-:W-:Y:S02]  /*36d0*/  IMAD R66, R5.reuse, R47, R66 ;  /* 0x0000002f05427224 */ /* 0x040fe400078e0242 */
[--C-:B------:R-:W-:Y:S01]  /*36e0*/  @!P3 IMAD.IADD R62, R62, 0x1, -R5.reuse ;  /* 0x000000013e3eb824 */ /* 0x100fe200078e0a05 */
[----:B------:R-:W-:Y:S01]  /*36f0*/  ISETP.GT.U32.AND P3, PT, R5, R64, PT ;  /* 0x000000400500720c */ /* 0x000fe20003f64070 */
[--C-:B------:R-:W-:Y:S01]  /*3700*/  @!P5 IMAD.IADD R56, R56, 0x1, -R5.reuse ;  /* 0x000000013838d824 */ /* 0x100fe200078e0a05 */
[----:B------:R-:W-:Y:S01]  /*3710*/  ISETP.GE.AND P5, PT, R55, RZ, PT ;  /* 0x000000ff3700720c */ /* 0x000fe20003fa6270 */
[----:B------:R-:W-:Y:S01]  /*3720*/  @!P1 IMAD.MOV R54, RZ, RZ, -R54 ;  /* 0x000000ffff369224 */ /* 0x000fe200078e0a36 */
[----:B------:R-:W-:Y:S01]  /*3730*/  ISETP.GE.AND P1, PT, R49, RZ, PT ;  /* 0x000000ff3100720c */ /* 0x000fe20003f26270 */
[--C-:B------:R-:W-:Y:S01]  /*3740*/  @!P6 IMAD.IADD R60, R60, 0x1, -R5.reuse ;  /* 0x000000013c3ce824 */ /* 0x100fe200078e0a05 */
[----:B------:R-:W-:Y:S01]  /*3750*/  ISETP.GT.U32.AND P2, PT, R5, R56, PT ;  /* 0x000000380500720c */ /* 0x000fe20003f44070 */
[----:B------:R-:W-:Y:S01]  /*3760*/  @!P0 IMAD.MOV R44, RZ, RZ, -R44 ;  /* 0x000000ffff2c8224 */ /* 0x000fe200078e0a2c */
[----:B------:R-:W-:Y:S01]  /*3770*/  ISETP.GE.AND P6, PT, R51, RZ, PT ;  /* 0x000000ff3300720c */ /* 0x000fe20003fc6270 */
[----:B------:R-:W-:Y:S01]  /*3780*/  VIADD R45, R8, 0x38 ;  /* 0x00000038082d7836 */ /* 0x000fe20000000000 */
[----:B------:R-:W-:Y:S01]  /*3790*/  ISETP.GT.U32.AND P0, PT, R5, R60, PT ;  /* 0x0000003c0500720c */ /* 0x000fe20003f04070 */
[--C-:B------:R-:W-:Y:S01]  /*37a0*/  @!P4 IMAD.IADD R58, R58, 0x1, -R5.reuse ;  /* 0x000000013a3ac824 */ /* 0x100fe200078e0a05 */
[----:B------:R-:W-:Y:S01]  /*37b0*/  ISETP.GE.AND P4, PT, R59, RZ, PT ;  /* 0x000000ff3b00720c */ /* 0x000fe20003f86270 */
[----:B------:R-:W-:Y:S01]  /*37c0*/  @!P3 IMAD.IADD R64, R64, 0x1, -R5 ;  /* 0x000000014040b824 */ /* 0x000fe200078e0a05 */
[----:B------:R-:W-:Y:S01]  /*37d0*/  IABS R68, R45 ;  /* 0x0000002d00447213 */ /* 0x000fe20000000000 */
[----:B------:R-:W-:-:S02]  /*37e0*/  VIADD R47, R8, 0x34 ;  /* 0x00000034082f7836 */ /* 0x000fc40000000000 */
[----:B------:R-:W-:Y:S01]  /*37f0*/  @!P1 IMAD.MOV R58, RZ, RZ, -R58 ;  /* 0x000000ffff3a9224 */ /* 0x000fe200078e0a3a */
[----:B------:R-:W-:Y:S01]  /*3800*/  ISETP.GT.U32.AND P3, PT, R5, R64, PT ;  /* 0x000000400500720c */ /* 0x000fe20003f64070 */
[--C-:B------:R-:W-:Y:S01]  /*3810*/  @!P2 IMAD.IADD R56, R56, 0x1, -R5.reuse ;  /* 0x000000013838a824 */ /* 0x100fe200078e0a05 */
[----:B------:R-:W-:Y:S01]  /*3820*/  ISETP.GE.AND P2, PT, R57, RZ, PT ;  /* 0x000000ff3900720c */ /* 0x000fe20003f46270 */
[----:B------:R-:W-:Y:S01]  /*3830*/  VIADD R49, R8, 0x30 ;  /* 0x0000003008317836 */ /* 0x000fe20000000000 */
[----:B------:R-:W-:Y:S01]  /*3840*/  ISETP.GE.AND P1, PT, R45, RZ, PT ;  /* 0x000000ff2d00720c */ /* 0x000fe20003f26270 */
[----:B------:R-:W-:Y:S01]  /*3850*/  IMAD.HI.U32 R45, R7, R68, RZ ;  /* 0x00000044072d7227 */ /* 0x000fe200078e00ff */
[----:B------:R-:W-:Y:S02]  /*3860*/  IABS R70, R47 ;  /* 0x0000002f00467213 */ /* 0x000fe40000000000 */
[----:B------:R-:W-:Y:S01]  /*3870*/  IABS R72, R49 ;  /* 0x0000003100487213 */ /* 0x000fe20000000000 */
[----:B------:R-:W-:Y:S01]  /*3880*/  @!P5 IMAD.MOV R56, RZ, RZ, -R56 ;  /* 0x000000ffff38d224 */ /* 0x000fe200078e0a38 */
[----:B------:R-:W-:Y:S01]  /*3890*/  ISETP.GE.AND P5, PT, R53, RZ, PT ;  /* 0x000000ff3500720c */ /* 0x000fe20003fa6270 */
[--C-:B------:R-:W-:Y:S01]  /*38a0*/  @!P0 IMAD.IADD R60, R60, 0x1, -R5.reuse ;  /* 0x000000013c3c8824 */ /* 0x100fe200078e0a05 */
[----:B------:R-:W-:Y:S01]  /*38b0*/  ISETP.GE.AND P0, PT, R47, RZ, PT ;  /* 0x000000ff2f00720c */ /* 0x000fe20003f06270 */
[----:B------:R-:W-:Y:S01]  /*38c0*/  @!P3 IMAD.IADD R64, R64, 0x1, -R5 ;  /* 0x000000014040b824 */ /* 0x000fe200078e0a05 */
[----:B------:R-:W-:Y:S01]  /*38d0*/  ISETP.GT.U32.AND P3, PT, R5, R66, PT ;  /* 0x000000420500720c */ /* 0x000fe20003f64070 */
[----:B------:R-:W-:-:S04]  /*38e0*/  IMAD.HI.U32 R47, R7, R70, RZ ;  /* 0x00000046072f7227 */ /* 0x000fc800078e00ff */
[----:B------:R-:W-:Y:S02]  /*38f0*/  IMAD.MOV R53, RZ, RZ, -R45 ;  /* 0x000000ffff357224 */ /* 0x000fe400078e0a2d */
[----:B------:R-:W-:Y:S02]  /*3900*/  VIADD R51, R8, 0x2c ;  /* 0x0000002c08337836 */ /* 0x000fe40000000000 */
[----:B------:R-:W-:Y:S02]  /*3910*/  IMAD.MOV R47, RZ, RZ, -R47 ;  /* 0x000000ffff2f7224 */ /* 0x000fe400078e0a2f */
[----:B------:R-:W-:Y:S01]  /*3920*/  IMAD R68, R5, R53, R68 ;  /* 0x0000003505447224 */ /* 0x000fe200078e0244 */
[----:B------:R-:W-:Y:S01]  /*3930*/  IABS R74, R51 ;  /* 0x00000033004a7213 */ /* 0x000fe20000000000 */
[----:B------:R-:W-:Y:S02]  /*3940*/  @!P3 IMAD.IADD R66, R66, 0x1, -R5 ;  /* 0x000000014242b824 */ /* 0x000fe400078e0a05 */
[----:B------:R-:W-:Y:S01]  /*3950*/  @!P2 IMAD.MOV R60, RZ, RZ, -R60 ;  /* 0x000000ffff3ca224 */ /* 0x000fe200078e0a3c */
[----:B------:R-:W-:Y:S01]  /*3960*/  ISETP.GE.AND P2, PT, R49, RZ, PT ;  /* 0x000000ff3100720c */ /* 0x000fe20003f46270 */
[C---:B------:R-:W-:Y:S01]  /*3970*/  IMAD R70, R5.reuse, R47, R70 ;  /* 0x0000002f05467224 */ /* 0x040fe200078e0246 */
[C---:B------:R-:W-:Y:S01]  /*3980*/  ISETP.GT.U32.AND P3, PT, R5.reuse, R66, PT ;  /* 0x000000420500720c */ /* 0x040fe20003f64070 */
[----:B------:R-:W-:Y:S01]  /*3990*/  @!P6 IMAD.MOV R64, RZ, RZ, -R64 ;  /* 0x000000ffff40e224 */ /* 0x000fe200078e0a40 */
[----:B------:R-:W-:Y:S01]  /*39a0*/  ISETP.GT.U32.AND P6, PT, R5, R68, PT ;  /* 0x000000440500720c */ /* 0x000fe20003fc4070 */
[----:B------:R-:W-:-:S04]  /*39b0*/  IMAD.HI.U32 R49, R7, R72, RZ ;  /* 0x0000004807317227 */ /* 0x000fc800078e00ff */
[----:B------:R-:W-:Y:S01]  /*39c0*/  @!P4 IMAD.MOV R62, RZ, RZ, -R62 ;  /* 0x000000ffff3ec224 */ /* 0x000fe200078e0a3e */
[----:B------:R-:W-:Y:S01]  /*39d0*/  ISETP.GE.AND P4, PT, R51, RZ, PT ;  /* 0x000000ff3300720c */ /* 0x000fe20003f86270 */
[----:B------:R-:W-:Y:S02]  /*39e0*/  IMAD.MOV R49, RZ, RZ, -R49 ;  /* 0x000000ffff317224 */ /* 0x000fe400078e0a31 */
[----:B------:R-:W-:-:S04]  /*39f0*/  IMAD.HI.U32 R51, R7, R74, RZ ;  /* 0x0000004a07337227 */ /* 0x000fc800078e00ff */
[----:B------:R-:W-:Y:S01]  /*3a00*/  @!P3 IMAD.IADD R66, R66, 0x1, -R5 ;  /* 0x000000014242b824 */ /* 0x000fe200078e0a05 */
[C---:B------:R-:W-:Y:S01]  /*3a10*/  ISETP.GT.U32.AND P3, PT, R5.reuse, R70, PT ;  /* 0x000000460500720c */ /* 0x040fe20003f64070 */
[C---:B------:R-:W-:Y:S02]  /*3a20*/  IMAD R72, R5.reuse, R49, R72 ;  /* 0x0000003105487224 */ /* 0x040fe400078e0248 */
[----:B------:R-:W-:Y:S02]  /*3a30*/  VIADD R55, R8, 0x28 ;  /* 0x0000002808377836 */ /* 0x000fe40000000000 */
[----:B------:R-:W-:Y:S02]  /*3a40*/  IMAD.MOV R51, RZ, RZ, -R51 ;  /* 0x000000ffff337224 */ /* 0x000fe400078e0a33 */
[----:B------:R-:W-:Y:S01]  /*3a50*/  @!P5 IMAD.MOV R66, RZ, RZ, -R66 ;  /* 0x000000ffff42d224 */ /* 0x000fe200078e0a42 */
[C---:B------:R-:W-:Y:S01]  /*3a60*/  ISETP.GT.U32.AND P5, PT, R5.reuse, R72, PT ;  /* 0x000000480500720c */ /* 0x040fe20003fa4070 */
[----:B------:R-:W-:Y:S01]  /*3a70*/  IMAD R74, R5, R51, R74 ;  /* 0x00000033054a7224 */ /* 0x000fe200078e024a */
[----:B------:R-:W-:Y:S01]  /*3a80*/  IABS R76, R55 ;  /* 0x00000037004c7213 */ /* 0x000fe20000000000 */
[----:B------:R-:W-:-:S02]  /*3a90*/  @!P6 IMAD.IADD R68, R68, 0x1, -R5 ;  /* 0x000000014444e824 */ /* 0x000fc400078e0a05 */
[----:B------:R-:W-:Y:S01]  /*3aa0*/  @!P3 IMAD.IADD R70, R70, 0x1, -R5 ;  /* 0x000000014646b824 */ /* 0x000fe200078e0a05 */
[C---:B------:R-:W-:Y:S01]  /*3ab0*/  ISETP.GT.U32.AND P3, PT, R5.reuse, R74, PT ;  /* 0x0000004a0500720c */ /* 0x040fe20003f64070 */
[----:B------:R-:W-:Y:S01]  /*3ac0*/  VIADD R53, R8, 0x24 ;  /* 0x0000002408357836 */ /* 0x000fe20000000000 */
[----:B------:R-:W-:Y:S01]  /*3ad0*/  ISETP.GT.U32.AND P6, PT, R5, R68, PT ;  /* 0x000000440500720c */ /* 0x000fe20003fc4070 */
[----:B------:R-:W-:-:S03]  /*3ae0*/  IMAD.HI.U32 R45, R7, R76, RZ ;  /* 0x0000004c072d7227 */ /* 0x000fc600078e00ff */
[----:B------:R-:W-:Y:S01]  /*3af0*/  IABS R78, R53 ;  /* 0x00000035004e7213 */ /* 0x000fe20000000000 */
[----:B------:R-:W-:Y:S02]  /*3b00*/  IMAD.MOV R45, RZ, RZ, -R45 ;  /* 0x000000ffff2d7224 */ /* 0x000fe400078e0a2d */
[----:B------:R-:W-:Y:S01]  /*3b10*/  @!P5 IMAD.IADD R72, R72, 0x1, -R5 ;  /* 0x000000014848d824 */ /* 0x000fe200078e0a05 */
[C---:B------:R-:W-:Y:S01]  /*3b20*/  ISETP.GT.U32.AND P5, PT, R5.reuse, R70, PT ;  /* 0x000000460500720c */ /* 0x040fe20003fa4070 */
[----:B------:R-:W-:Y:S02]  /*3b30*/  IMAD R76, R5, R45, R76 ;  /* 0x0000002d054c7224 */ /* 0x000fe400078e024c */
[----:B------:R-:W-:Y:S02]  /*3b40*/  VIADD R57, R8, 0x20 ;  /* 0x0000002008397836 */ /* 0x000fe40000000000 */
[----:B------:R-:W-:-:S03]  /*3b50*/  IMAD.HI.U32 R45, R7, R78, RZ ;  /* 0x0000004e072d7227 */ /* 0x000fc600078e00ff */
[----:B------:R-:W-:Y:S01]  /*3b60*/  IABS R80, R57 ;  /* 0x0000003900507213 */ /* 0x000fe20000000000 */
[--C-:B------:R-:W-:Y:S01]  /*3b70*/  @!P6 IMAD.IADD R68, R68, 0x1, -R5.reuse ;  /* 0x000000014444e824 */ /* 0x100fe200078e0a05 */
[----:B------:R-:W-:Y:S01]  /*3b80*/  ISETP.GE.AND P6, PT, R8, RZ, PT ;  /* 0x000000ff0800720c */ /* 0x000fe20003fc6270 */
[----:B------:R-:W-:Y:S01]  /*3b90*/  @!P3 IMAD.IADD R74, R74, 0x1, -R5 ;  /* 0x000000014a4ab824 */ /* 0x000fe200078e0a05 */
[C---:B------:R-:W-:Y:S01]  /*3ba0*/  ISETP.GT.U32.AND P3, PT, R5.reuse, R72, PT ;  /* 0x000000480500720c */ /* 0x040fe20003f64070 */
[C---:B------:R-:W-:Y:S02]  /*3bb0*/  VIADD R59, R8.reuse, 0x1c ;  /* 0x0000001c083b7836 */ /* 0x040fe40000000000 */
[----:B------:R-:W-:Y:S02]  /*3bc0*/  IMAD.MOV R45, RZ, RZ, -R45 ;  /* 0x000000ffff2d7224 */ /* 0x000fe400078e0a2d */
[----:B------:R-:W-:Y:S01]  /*3bd0*/  @!P1 IMAD.MOV R68, RZ, RZ, -R68 ;  /* 0x000000ffff449224 */ /* 0x000fe200078e0a44 */
[C---:B------:R-:W-:Y:S01]  /*3be0*/  ISETP.GT.U32.AND P1, PT, R5.reuse, R74, PT ;  /* 0x0000004a0500720c */ /* 0x040fe20003f24070 */
[----:B------:R-:W-:Y:S01]  /*3bf0*/  VIADD R63, R8, 0x14 ;  /* 0x00000014083f7836 */ /* 0x000fe20000000000 */
[----:B------:R-:W-:Y:S01]  /*3c00*/  IABS R82, R59 ;  /* 0x0000003b00527213 */ /* 0x000fe20000000000 */
[----:B------:R-:W-:-:S02]  /*3c10*/  IMAD R78, R5, R45, R78 ;  /* 0x0000002d054e7224 */ /* 0x000fc400078e024e */
[----:B------:R-:W-:Y:S01]  /*3c20*/  IMAD.HI.U32 R45, R7, R80, RZ ;  /* 0x00000050072d7227 */ /* 0x000fe200078e00ff */
[----:B------:R-:W-:-:S03]  /*3c30*/  IABS R86, R63 ;  /* 0x0000003f00567213 */ /* 0x000fc60000000000 */
[----:B------:R-:W-:Y:S02]  /*3c40*/  VIADD R61, R8, 0x18 ;  /* 0x00000018083d7836 */ /* 0x000fe40000000000 */
[----:B------:R-:W-:Y:S01]  /*3c50*/  @!P5 IMAD.IADD R70, R70, 0x1, -R5 ;  /* 0x000000014646d824 */ /* 0x000fe200078e0a05 */
[----:B------:R-:W-:Y:S01]  /*3c60*/  ISETP.GT.U32.AND P5, PT, R5, R76, PT ;  /* 0x0000004c0500720c */ /* 0x000fe20003fa4070 */
[----:B------:R-:W-:Y:S01]  /*3c70*/  IMAD.MOV R45, RZ, RZ, -R45 ;  /* 0x000000ffff2d7224 */ /* 0x000fe200078e0a2d */
[----:B------:R-:W-:Y:S01]  /*3c80*/  IABS R84, R61 ;  /* 0x0000003d00547213 */ /* 0x000fe20000000000 */
[----:B------:R-:W-:-:S04]  /*3c90*/  IMAD.HI.U32 R47, R7, R82, RZ ;  /* 0x00000052072f7227 */ /* 0x000fc800078e00ff */
[----:B------:R-:W-:Y:S02]  /*3ca0*/  IMAD R80, R5, R45, R80 ;  /* 0x0000002d05507224 */ /* 0x000fe400078e0250 */
[----:B------:R-:W-:-:S04]  /*3cb0*/  IMAD.HI.U32 R51, R7, R86, RZ ;  /* 0x0000005607337227 */ /* 0x000fc800078e00ff */
[----:B------:R-:W-:Y:S02]  /*3cc0*/  IMAD.MOV R47, RZ, RZ, -R47 ;  /* 0x000000ffff2f7224 */ /* 0x000fe400078e0a2f */
[----:B------:R-:W-:Y:S01]  /*3cd0*/  @!P3 IMAD.IADD R72, R72, 0x1, -R5 ;  /* 0x000000014848b824 */ /* 0x000fe200078e0a05 */
[----:B------:R-:W-:Y:S01]  /*3ce0*/  ISETP.GT.U32.AND P3, PT, R5, R78, PT ;  /* 0x0000004e0500720c */ /* 0x000fe20003f64070 */
[----:B------:R-:W-:-:S04]  /*3cf0*/  IMAD.HI.U32 R49, R7, R84, RZ ;  /* 0x0000005407317227 */ /* 0x000fc800078e00ff */
[----:B------:R-:W-:Y:S01]  /*3d00*/  @!P1 IMAD.IADD R74, R74, 0x1, -R5 ;  /* 0x000000014a4a9824 */ /* 0x000fe200078e0a05 */
[C---:B------:R-:W-:Y:S01]  /*3d10*/  ISETP.GT.U32.AND P1, PT, R5.reuse, R80, PT ;  /* 0x000000500500720c */ /* 0x040fe20003f24070 */
[----:B------:R-:W-:Y:S02]  /*3d20*/  IMAD.MOV R51, RZ, RZ, -R51 ;  /* 0x000000ffff337224 */ /* 0x000fe400078e0a33 */
[C---:B------:R-:W-:Y:S02]  /*3d30*/  IMAD R82, R5.reuse, R47, R82 ;  /* 0x0000002f05527224 */ /* 0x040fe400078e0252 */
[----:B------:R-:W-:Y:S02]  /*3d40*/  IMAD.MOV R49, RZ, RZ, -R49 ;  /* 0x000000ffff317224 */ /* 0x000fe400078e0a31 */
[C---:B------:R-:W-:Y:S02]  /*3d50*/  IMAD R86, R5.reuse, R51, R86 ;  /* 0x0000003305567224 */ /* 0x040fe400078e0256 */
[----:B------:R-:W-:Y:S01]  /*3d60*/  @!P5 IMAD.IADD R76, R76, 0x1, -R5 ;  /* 0x000000014c4cd824 */ /* 0x000fe200078e0a05 */
[----:B------:R-:W-:Y:S01]  /*3d70*/  ISETP.GT.U32.AND P5, PT, R5, R82, PT ;  /* 0x000000520500720c */ /* 0x000fe20003fa4070 */
[----:B------:R-:W-:-:S02]  /*3d80*/  VIADD R51, R8, 0x10 ;  /* 0x0000001008337836 */ /* 0x000fc40000000000 */
[C---:B------:R-:W-:Y:S02]  /*3d90*/  IMAD R84, R5.reuse, R49, R84 ;  /* 0x0000003105547224 */ /* 0x040fe400078e0254 */
[C---:B------:R-:W-:Y:S01]  /*3da0*/  VIADD R65, R8.reuse, 0xc ;  /* 0x0000000c08417836 */ /* 0x040fe20000000000 */
[----:B------:R-:W-:Y:S01]  /*3db0*/  IABS R88, R51 ;  /* 0x0000003300587213 */ /* 0x000fe20000000000 */
[C---:B------:R-:W-:Y:S02]  /*3dc0*/  VIADD R67, R8.reuse, 0x8 ;  /* 0x0000000808437836 */ /* 0x040fe40000000000 */
[----:B------:R-:W-:Y:S01]  /*3dd0*/  VIADD R69, R8, 0x4 ;  /* 0x0000000408457836 */ /* 0x000fe20000000000 */
[----:B------:R-:W-:Y:S01]  /*3de0*/  IABS R90, R65 ;  /* 0x00000041005a7213 */ /* 0x000fe20000000000 */
[--C-:B------:R-:W-:Y:S01]  /*3df0*/  @!P3 IMAD.IADD R78, R78, 0x1, -R5.reuse ;  /* 0x000000014e4eb824 */ /* 0x100fe200078e0a05 */
[----:B------:R-:W-:Y:S01]  /*3e00*/  ISETP.GT.U32.AND P3, PT, R5, R84, PT ;  /* 0x000000540500720c */ /* 0x000fe20003f64070 */
[----:B------:R-:W-:Y:S01]  /*3e10*/  @!P1 IMAD.IADD R80, R80, 0x1, -R5 ;  /* 0x0000000150509824 */ /* 0x000fe200078e0a05 */
[----:B------:R-:W-:Y:S01]  /*3e20*/  IABS R92, R67 ;  /* 0x00000043005c7213 */ /* 0x000fe20000000000 */
[----:B------:R-:W-:Y:S01]  /*3e30*/  IMAD.HI.U32 R8, R7, R88, RZ ;  /* 0x0000005807087227 */ /* 0x000fe200078e00ff */
[----:B------:R-:W-:-:S02]  /*3e40*/  IABS R94, R69 ;  /* 0x00000045005e7213 */ /* 0x000fc40000000000 */
[----:B------:R-:W-:Y:S01]  /*3e50*/  ISETP.GT.U32.AND P1, PT, R5, R86, PT ;  /* 0x000000560500720c */ /* 0x000fe20003f24070 */
[----:B------:R-:W-:-:S04]  /*3e60*/  IMAD.HI.U32 R45, R7, R90, RZ ;  /* 0x0000005a072d7227 */ /* 0x000fc800078e00ff */
[----:B------:R-:W-:-:S04]  /*3e70*/  IMAD.HI.U32 R47, R7, R92, RZ ;  /* 0x0000005c072f7227 */ /* 0x000fc800078e00ff */
[----:B------:R-:W-:Y:S01]  /*3e80*/  @!P0 IMAD.MOV R70, RZ, RZ, -R70 ;  /* 0x000000ffff468224 */ /* 0x000fe200078e0a46 */
[C---:B------:R-:W-:Y:S01]  /*3e90*/  ISETP.GT.U32.AND P0, PT, R5.reuse, R76, PT ;  /* 0x0000004c0500720c */ /* 0x040fe20003f04070 */
[----:B------:R-:W-:Y:S01]  /*3ea0*/  @!P2 IMAD.MOV R72, RZ, RZ, -R72 ;  /* 0x000000ffff48a224 */ /* 0x000fe200078e0a48 */
[----:B------:R-:W-:Y:S01]  /*3eb0*/  ISETP.GT.U32.AND P2, PT, R5, R80, PT ;  /* 0x000000500500720c */ /* 0x000fe20003f44070 */
[----:B------:R-:W-:-:S04]  /*3ec0*/  IMAD.HI.U32 R49, R7, R94, RZ ;  /* 0x0000005e07317227 */ /* 0x000fc800078e00ff */
[----:B------:R-:W-:Y:S01]  /*3ed0*/  @!P5 IMAD.IADD R82, R82, 0x1, -R5 ;  /* 0x000000015252d824 */ /* 0x000fe200078e0a05 */
[----:B------:R-:W-:Y:S01]  /*3ee0*/  ISETP.GT.U32.AND P5, PT, R5, R78, PT ;  /* 0x0000004e0500720c */ /* 0x000fe20003fa4070 */
[----:B------:R-:W-:Y:S02]  /*3ef0*/  IMAD.MOV R8, RZ, RZ, -R8 ;  /* 0x000000ffff087224 */ /* 0x000fe400078e0a08 */
[----:B------:R-:W-:-:S04]  /*3f00*/  IMAD.HI.U32 R7, R7, R96, RZ ;  /* 0x0000006007077227 */ /* 0x000fc800078e00ff */
[----:B------:R-:W-:Y:S02]  /*3f10*/  IMAD.MOV R45, RZ, RZ, -R45 ;  /* 0x000000ffff2d7224 */ /* 0x000fe400078e0a2d */
[----:B------:R-:W-:Y:S02]  /*3f20*/  IMAD.MOV R47, RZ, RZ, -R47 ;  /* 0x000000ffff2f7224 */ /* 0x000fe400078e0a2f */
[----:B------:R-:W-:Y:S02]  /*3f30*/  IMAD.MOV R49, RZ, RZ, -R49 ;  /* 0x000000ffff317224 */ /* 0x000fe400078e0a31 */
[C---:B------:R-:W-:Y:S02]  /*3f40*/  IMAD R8, R5.reuse, R8, R88 ;  /* 0x0000000805087224 */ /* 0x040fe400078e0258 */
[----:B------:R-:W-:Y:S02]  /*3f50*/  IMAD.MOV R7, RZ, RZ, -R7 ;  /* 0x000000ffff077224 */ /* 0x000fe400078e0a07 */
[C---:B------:R-:W-:Y:S01]  /*3f60*/  IMAD R88, R5.reuse, R45, R90 ;  /* 0x0000002d05587224 */ /* 0x040fe200078e025a */
[----:B------:R-:W-:Y:S01]  /*3f70*/  SHF.R.S32.HI R45, RZ, 0x2, R154 ;  /* 0x00000002ff2d7819 */ /* 0x000fe2000001149a */
[----:B------:R-:W-:Y:S01]  /*3f80*/  @!P3 IMAD.IADD R84, R84, 0x1, -R5 ;  /* 0x000000015454b824 */ /* 0x000fe200078e0a05 */
[C---:B------:R-:W-:Y:S01]  /*3f90*/  ISETP.GT.U32.AND P3, PT, R5.reuse, R82, PT ;  /* 0x000000520500720c */ /* 0x040fe20003f64070 */
[----:B------:R-:W-:Y:S01]  /*3fa0*/  IMAD R90, R5, R47, R92 ;  /* 0x0000002f055a7224 */ /* 0x000fe200078e025c */
[----:B------:R-:W-:Y:S01]  /*3fb0*/  SGXT R45, R45, 0x1 ;  /* 0x000000012d2d781a */ /* 0x000fe20000000200 */
[----:B------:R-:W-:-:S02]  /*3fc0*/  IMAD R92, R5, R49, R94 ;  /* 0x00000031055c7224 */ /* 0x000fc400078e025e */
[--C-:B------:R-:W-:Y:S02]  /*3fd0*/  @!P1 IMAD.IADD R86, R86, 0x1, -R5.reuse ;  /* 0x0000000156569824 */ /* 0x100fe400078e0a05 */
[C---:B------:R-:W-:Y:S01]  /*3fe0*/  IMAD R94, R5.reuse, R7, R96 ;  /* 0x00000007055e7224 */ /* 0x040fe200078e0260 */
[----:B------:R-:W-:Y:S01]  /*3ff0*/  SHF.R.S32.HI R7, RZ, 0x1f, R190 ;  /* 0x0000001fff077819 */ /* 0x000fe200000114be */
[----:B------:R-:W-:Y:S01]  /*4000*/  @!P4 IMAD.MOV R74, RZ, RZ, -R74 ;  /* 0x000000ffff4ac224 */ /* 0x000fe200078e0a4a */
[C---:B------:R-:W-:Y:S01]  /*4010*/  ISETP.GT.U32.AND P4, PT, R5.reuse, R84, PT ;  /* 0x000000540500720c */ /* 0x040fe20003f84070 */
[--C-:B------:R-:W-:Y:S01]  /*4020*/  @!P0 IMAD.IADD R76, R76, 0x1, -R5.reuse ;  /* 0x000000014c4c8824 */ /* 0x100fe200078e0a05 */
[C---:B------:R-:W-:Y:S01]  /*4030*/  ISETP.GT.U32.AND P1, PT, R5.reuse, R86, PT ;  /* 0x000000560500720c */ /* 0x040fe20003f24070 */
[--C-:B------:R-:W-:Y:S01]  /*4040*/  @!P2 IMAD.IADD R80, R80, 0x1, -R5.reuse ;  /* 0x000000015050a824 */ /* 0x100fe200078e0a05 */
[C---:B------:R-:W-:Y:S01]  /*4050*/  ISETP.GT.U32.AND P0, PT, R5.reuse, R8, PT ;  /* 0x000000080500720c */ /* 0x040fe20003f04070 */
[--C-:B------:R-:W-:Y:S01]  /*4060*/  @!P5 IMAD.IADD R78, R78, 0x1, -R5.reuse ;  /* 0x000000014e4ed824 */ /* 0x100fe200078e0a05 */
[C---:B------:R-:W-:Y:S01]  /*4070*/  ISETP.GT.U32.AND P2, PT, R5.reuse, R94, PT ;  /* 0x0000005e0500720c */ /* 0x040fe20003f44070 */
[--C-:B------:R-:W-:Y:S01]  /*4080*/  @!P3 IMAD.IADD R82, R82, 0x1, -R5.reuse ;  /* 0x000000015252b824 */ /* 0x100fe200078e0a05 */
[C---:B------:R-:W-:Y:S01]  /*4090*/  ISETP.GT.U32.AND P5, PT, R5.reuse, R88, PT ;  /* 0x000000580500720c */ /* 0x040fe20003fa4070 */
[----:B------:R-:W-:Y:S01]  /*40a0*/  IMAD R0, R0, UR7, RZ ;  /* 0x0000000700007c24 */ /* 0x000fe2000f8e02ff */
[----:B------:R-:W-:Y:S01]  /*40b0*/  ISETP.GT.U32.AND P3, PT, R5, R90, PT ;  /* 0x0000005a0500720c */ /* 0x000fe20003f64070 */
[----:B------:R-:W-:Y:S01]  /*40c0*/  ULDC UR7, c[0x0][0x238] ;  /* 0x00008e0000077ab9 */ /* 0x000fe20000000800 */
[----:B------:R-:W-:Y:S01]  /*40d0*/  LEA.HI R190, R7, R190, RZ, 0x5 ;  /* 0x000000be07be7211 */ /* 0x000fe200078f28ff */
[--C-:B------:R-:W-:Y:S01]  /*40e0*/  @!P4 IMAD.IADD R84, R84, 0x1, -R5.reuse ;  /* 0x000000015454c824 */ /* 0x100fe200078e0a05 */
[----:B------:R-:W-:Y:S01]  /*40f0*/  ISETP.GT.U32.AND P4, PT, R5, R92, PT ;  /* 0x0000005c0500720c */ /* 0x000fe20003f84070 */
[--C-:B------:R-:W-:Y:S01]  /*4100*/  @!P1 IMAD.IADD R86, R86, 0x1, -R5.reuse ;  /* 0x0000000156569824 */ /* 0x100fe200078e0a05 */
[----:B------:R-:W-:Y:S01]  /*4110*/  ISETP.GE.AND P1, PT, R55, RZ, PT ;  /* 0x000000ff3700720c */ /* 0x000fe20003f26270 */
        /* <DEDUP_REMOVED lines=8> */
[----:B------:R-:W-:Y:S01]  /*41a0*/  IMAD.SHL.U32 R7, R154, 0x20, RZ ;  /* 0x000000209a077824 */ /* 0x000fe200078e00ff */
[----:B------:R-:W-:Y:S01]  /*41b0*/  LOP3.LUT R96, R45, 0x90, RZ, 0xc0, !PT ;  /* 0x000000902d607812 */ /* 0x000fe200078ec0ff */
[----:B------:R-:W-:Y:S01]  /*41c0*/  @!P4 IMAD.IADD R92, R92, 0x1, -R5 ;  /* 0x000000015c5cc824 */ /* 0x000fe200078e0a05 */
[C---:B------:R-:W-:Y:S01]  /*41d0*/  ISETP.GT.U32.AND P4, PT, R5.reuse, R94, PT ;  /* 0x0000005e0500720c */ /* 0x040fe20003f84070 */
[----:B------:R-:W-:Y:S01]  /*41e0*/  @!P1 IMAD.MOV R76, RZ, RZ, -R76 ;  /* 0x000000ffff4c9224 */ /* 0x000fe200078e0a4c */
[C---:B------:R-:W-:Y:S01]  /*41f0*/  ISETP.GT.U32.AND P1, PT, R5.reuse, R8, PT ;  /* 0x000000080500720c */ /* 0x040fe20003f24070 */
[----:B------:R-:W-:Y:S01]  /*4200*/  @!P0 IMAD.MOV R78, RZ, RZ, -R78 ;  /* 0x000000ffff4e8224 */ /* 0x000fe200078e0a4e */
[C---:B------:R-:W-:Y:S01]  /*4210*/  ISETP.GT.U32.AND P0, PT, R5.reuse, R88, PT ;  /* 0x000000580500720c */ /* 0x040fe20003f04070 */
[----:B------:R-:W-:Y:S01]  /*4220*/  @!P2 IMAD.MOV R82, RZ, RZ, -R82 ;  /* 0x000000ffff52a224 */ /* 0x000fe200078e0a52 */
[C---:B------:R-:W-:Y:S01]  /*4230*/  ISETP.GT.U32.AND P2, PT, R5.reuse, R90, PT ;  /* 0x0000005a0500720c */ /* 0x040fe20003f44070 */
[----:B------:R-:W-:Y:S01]  /*4240*/  @!P5 IMAD.MOV R80, RZ, RZ, -R80 ;  /* 0x000000ffff50d224 */ /* 0x000fe200078e0a50 */
[----:B------:R-:W-:Y:S01]  /*4250*/  ISETP.GT.U32.AND P5, PT, R5, R92, PT ;  /* 0x0000005c0500720c */ /* 0x000fe20003fa4070 */
[----:B------:R-:W-:Y:S01]  /*4260*/  @!P3 IMAD.MOV R84, RZ, RZ, -R84 ;  /* 0x000000ffff54b224 */ /* 0x000fe200078e0a54 */
[----:B------:R-:W-:-:S02]  /*4270*/  ISETP.GE.AND P3, PT, R63, RZ, PT ;  /* 0x000000ff3f00720c */ /* 0x000fc40003f66270 */
[----:B------:R-:W-:Y:S01]  /*4280*/  LOP3.LUT R152, R96, 0xf60, R7, 0xf8, !PT ;  /* 0x00000f6060987812 */ /* 0x000fe200078ef807 */
        /* <DEDUP_REMOVED lines=8> */
[----:B------:R-:W-:Y:S01]  /*4310*/  @!P5 IMAD.IADD R92, R92, 0x1, -R5 ;  /* 0x000000015c5cd824 */ /* 0x000fe200078e0a05 */
[----:B------:R-:W-:Y:S01]  /*4320*/  ISETP.NE.AND P5, PT, R3, RZ, PT ;  /* 0x000000ff0300720c */ /* 0x000fe20003fa5270 */
[----:B------:R-:W-:Y:S01]  /*4330*/  @!P3 IMAD.MOV R86, RZ, RZ, -R86 ;  /* 0x000000ffff56b224 */ /* 0x000fe200078e0a56 */
[----:B------:R-:W-:Y:S01]  /*4340*/  LOP3.LUT R3, RZ, R3, RZ, 0x33, !PT ;  /* 0x00000003ff037212 */ /* 0x000fe200078e33ff */
[----:B------:R-:W-:Y:S01]  /*4350*/  @!P6 IMAD.MOV R94, RZ, RZ, -R94 ;  /* 0x000000ffff5ee224 */ /* 0x000fe200078e0a5e */
[----:B------:R-:W-:Y:S01]  /*4360*/  CS2R R96, SRZ ;  /* 0x0000000000607805 */ /* 0x000fe2000001ff00 */
[----:B------:R-:W-:Y:S01]  /*4370*/  @!P4 IMAD.MOV R90, RZ, RZ, -R90 ;  /* 0x000000ffff5ac224 */ /* 0x000fe200078e0a5a */
[C---:B------:R-:W-:Y:S01]  /*4380*/  SEL R2, R3.reuse, R2, !P5 ;  /* 0x0000000203027207 */ /* 0x040fe20006800000 */
[----:B------:R-:W-:Y:S01]  /*4390*/  @!P1 IMAD.MOV R8, RZ, RZ, -R8 ;  /* 0x000000ffff089224 */ /* 0x000fe200078e0a08 */
[C---:B------:R-:W-:Y:S01]  /*43a0*/  SEL R6, R3.reuse, R6, !P5 ;  /* 0x0000000603067207 */ /* 0x040fe20006800000 */
[----:B------:R-:W-:Y:S01]  /*43b0*/  @!P0 IMAD.MOV R88, RZ, RZ, -R88 ;  /* 0x000000ffff588224 */ /* 0x000fe200078e0a58 */
[C---:B------:R-:W-:Y:S01]  /*43c0*/  SEL R11, R3.reuse, R11, !P5 ;  /* 0x0000000b030b7207 */ /* 0x040fe20006800000 */
[----:B------:R-:W-:Y:S01]  /*43d0*/  IMAD R192, R2, UR4, RZ ;  /* 0x0000000402c07c24 */ /* 0x000fe2000f8e02ff */
[C---:B------:R-:W-:Y:S01]  /*43e0*/  SEL R9, R3.reuse, R9, !P5 ;  /* 0x0000000903097207 */ /* 0x040fe20006800000 */
[----:B------:R-:W-:Y:S01]  /*43f0*/  @!P2 IMAD.MOV R92, RZ, RZ, -R92 ;  /* 0x000000ffff5ca224 */ /* 0x000fe200078e0a5c */
[C---:B------:R-:W-:Y:S01]  /*4400*/  SEL R12, R3.reuse, R12, !P5 ;  /* 0x0000000c030c7207 */ /* 0x040fe20006800000 */
[----:B------:R-:W-:Y:S01]  /*4410*/  IMAD R6, R6, UR4, RZ ;  /* 0x0000000406067c24 */ /* 0x000fe2000f8e02ff */
[----:B------:R-:W-:Y:S01]  /*4420*/  SEL R10, R3, R10, !P5 ;  /* 0x0000000a030a7207 */ /* 0x000fe20006800000 */
[----:B------:R-:W-:Y:S01]  /*4430*/  IMAD R11, R11, UR4, RZ ;  /* 0x000000040b0b7c24 */ /* 0x000fe2000f8e02ff */
[----:B------:R-:W-:Y:S01]  /*4440*/  SEL R14, R3, R14, !P5 ;  /* 0x0000000e030e7207 */ /* 0x000fe20006800000 */
[----:B------:R-:W-:Y:S01]  /*4450*/  IMAD R9, R9, UR4, RZ ;  /* 0x0000000409097c24 */ /* 0x000fe2000f8e02ff */
[C---:B------:R-:W-:Y:S01]  /*4460*/  SEL R13, R3.reuse, R13, !P5 ;  /* 0x0000000d030d7207 */ /* 0x040fe20006800000 */
[----:B------:R-:W-:Y:S01]  /*4470*/  IMAD R12, R12, UR4, RZ ;  /* 0x000000040c0c7c24 */ /* 0x000fe2000f8e02ff */
[C---:B------:R-:W-:Y:S01]  /*4480*/  SEL R16, R3.reuse, R16, !P5 ;  /* 0x0000001003107207 */ /* 0x040fe20006800000 */
[----:B------:R-:W-:Y:S01]  /*4490*/  IMAD R10, R10, UR4, RZ ;  /* 0x000000040a0a7c24 */ /* 0x000fe2000f8e02ff */
[C---:B------:R-:W-:Y:S01]  /*44a0*/  SEL R17, R3.reuse, R17, !P5 ;  /* 0x0000001103117207 */ /* 0x040fe20006800000 */
[----:B------:R-:W-:Y:S01]  /*44b0*/  IMAD R14, R14, UR4, RZ ;  /* 0x000000040e0e7c24 */ /* 0x000fe2000f8e02ff */
[----:B------:R-:W-:Y:S01]  /*44c0*/  SEL R15, R3, R15, !P5 ;  /* 0x0000000f030f7207 */ /* 0x000fe20006800000 */
[----:B------:R-:W-:Y:S01]  /*44d0*/  IMAD R13, R13, UR4, RZ ;  /* 0x000000040d0d7c24 */ /* 0x000fe2000f8e02ff */
[C---:B------:R-:W-:Y:S01]  /*44e0*/  SEL R19, R3.reuse, R19, !P5 ;  /* 0x0000001303137207 */ /* 0x040fe20006800000 */
[----:B------:R-:W-:Y:S01]  /*44f0*/  IMAD R16, R16, UR4, RZ ;  /* 0x0000000410107c24 */ /* 0x000fe2000f8e02ff */
[----:B------:R-:W-:Y:S01]  /*4500*/  SEL R18, R3, R18, !P5 ;  /* 0x0000001203127207 */ /* 0x000fe20006800000 */
[----:B------:R-:W-:Y:S01]  /*4510*/  IMAD R17, R17, UR4, RZ ;  /* 0x0000000411117c24 */ /* 0x000fe2000f8e02ff */
[----:B------:R-:W-:Y:S01]  /*4520*/  SEL R21, R3, R21, !P5 ;  /* 0x0000001503157207 */ /* 0x000fe20006800000 */
[----:B------:R-:W-:Y:S01]  /*4530*/  IMAD R15, R15, UR4, RZ ;  /* 0x000000040f0f7c24 */ /* 0x000fe2000f8e02ff */
[----:B------:R-:W-:Y:S01]  /*4540*/  SHF.R.S32.HI R191, RZ, 0x1f, R192 ;  /* 0x0000001fffbf7819 */ /* 0x000fe200000114c0 */
[----:B------:R-:W-:Y:S01]  /*4550*/  IMAD R19, R19, UR4, RZ ;  /* 0x0000000413137c24 */ /* 0x000fe2000f8e02ff */
[----:B------:R-:W-:Y:S01]  /*4560*/  SEL R20, R3, R20, !P5 ;  /* 0x0000001403147207 */ /* 0x000fe20006800000 */
[----:B------:R-:W-:Y:S01]  /*4570*/  IMAD R18, R18, UR4, RZ ;  /* 0x0000000412127c24 */ /* 0x000fe2000f8e02ff */
[----:B------:R-:W-:Y:S01]  /*4580*/  IADD3 R192, P4, R192, UR10, RZ ;  /* 0x0000000ac0c07c10 */ /* 0x000fe2000ff9e0ff */
[----:B------:R-:W-:Y:S01]  /*4590*/  IMAD R21, R21, UR4, RZ ;  /* 0x0000000415157c24 */ /* 0x000fe2000f8e02ff */
[C---:B------:R-:W-:Y:S01]  /*45a0*/  SEL R22, R3.reuse, R22, !P5 ;  /* 0x0000001603167207 */ /* 0x040fe20006800000 */
[----:B------:R-:W-:Y:S01]  /*45b0*/  IMAD R20, R20, UR4, RZ ;  /* 0x0000000414147c24 */ /* 0x000fe2000f8e02ff */
[----:B------:R-:W-:-:S02]  /*45c0*/  SEL R23, R3, R23, !P5 ;  /* 0x0000001703177207 */ /* 0x000fc40006800000 */
        /* <DEDUP_REMOVED lines=94> */
[----:B------:R-:W-:Y:S01]  /*4bb0*/  SHF.R.S32.HI R193, RZ, 0x1f, R6 ;  /* 0x0000001fffc17819 */ /* 0x000fe20000011406 */
[----:B------:R-:W-:Y:S01]  /*4bc0*/  IMAD R3, R92, UR4, RZ ;  /* 0x000000045c037c24 */ /* 0x000fe2000f8e02ff */
[----:B------:R-:W-:Y:S01]  /*4bd0*/  IADD3 R194, P6, R6, UR10, RZ ;  /* 0x0000000a06c27c10 */ /* 0x000fe2000ffde0ff */
[----:B------:R-:W-:Y:S01]  /*4be0*/  IMAD R2, R94, UR4, RZ ;  /* 0x000000045e027c24 */ /* 0x000fe2000f8e02ff */
[----:B------:R-:W-:Y:S01]  /*4bf0*/  SHF.R.S32.HI R197, RZ, 0x1f, R11 ;  /* 0x0000001fffc57819 */ /* 0x000fe2000001140b */
[----:B------:R-:W-:Y:S01]  /*4c00*/  UIADD3 UR4, UR6, 0x2000, URZ ;  /* 0x0000200006047890 */ /* 0x000fe2000fffe03f */
[----:B------:R-:W-:-:S02]  /*4c10*/  IADD3 R198, P3, R11, UR10, RZ ;  /* 0x0000000a0bc67c10 */ /* 0x000fc4000ff7e0ff */
[----:B------:R-:W-:Y:S02]  /*4c20*/  CS2R R92, SRZ ;  /* 0x00000000005c7805 */ /* 0x000fe4000001ff00 */
[----:B------:R-:W-:Y:S01]  /*4c30*/  SHF.R.S32.HI R195, RZ, 0x1f, R9 ;  /* 0x0000001fffc37819 */ /* 0x000fe20000011409 */
[----:B------:R-:W-:Y:S01]  /*4c40*/  USHF.R.U32.HI UR4, URZ, 0x4, UR4 ;  /* 0x000000043f047899 */ /* 0x000fe20008011604 */
[----:B------:R-:W-:Y:S02]  /*4c50*/  IADD3 R196, P5, R9, UR10, RZ ;  /* 0x0000000a09c47c10 */ /* 0x000fe4000ffbe0ff */
[----:B------:R-:W-:Y:S02]  /*4c60*/  CS2R R94, SRZ ;  /* 0x00000000005e7805 */ /* 0x000fe4000001ff00 */
[----:B------:R-:W-:Y:S01]  /*4c70*/  SHF.R.S32.HI R199, RZ, 0x1f, R12 ;  /* 0x0000001fffc77819 */ /* 0x000fe2000001140c */
[----:B------:R-:W-:Y:S01]  /*4c80*/  USGXT.U32 UR4, UR4, 0xe ;  /* 0x0000000e0404789a */ /* 0x000fe20008000000 */
[----:B------:R-:W-:-:S02]  /*4c90*/  IADD3 R200, P2, R12, UR10, RZ ;  /* 0x0000000a0cc87c10 */ /* 0x000fc4000ff5e0ff */
[----:B------:R-:W-:Y:S02]  /*4ca0*/  SHF.R.S32.HI R201, RZ, 0x1f, R10 ;  /* 0x0000001fffc97819 */ /* 0x000fe4000001140a */
[----:B------:R-:W-:Y:S02]  /*4cb0*/  IADD3 R202, P1, R10, UR10, RZ ;  /* 0x0000000a0aca7c10 */ /* 0x000fe4000ff3e0ff */
[----:B------:R-:W-:Y:S02]  /*4cc0*/  SHF.R.S32.HI R203, RZ, 0x1f, R14 ;  /* 0x0000001fffcb7819 */ /* 0x000fe4000001140e */
[----:B------:R-:W-:Y:S02]  /*4cd0*/  IADD3 R204, P0, R14, UR10, RZ ;  /* 0x0000000a0ecc7c10 */ /* 0x000fe4000ff1e0ff */
[----:B------:R-:W-:Y:S02]  /*4ce0*/  IADD3.X R191, R191, UR11, RZ, P4, !PT ;  /* 0x0000000bbfbf7c10 */ /* 0x000fe4000a7fe4ff */
[----:B------:R-:W-:-:S02]  /*4cf0*/  SHF.R.S32.HI R205, RZ, 0x1f, R13 ;  /* 0x0000001fffcd7819 */ /* 0x000fc4000001140d */
[----:B------:R-:W-:Y:S02]  /*4d00*/  IADD3 R206, P4, R13, UR10, RZ ;  /* 0x0000000a0dce7c10 */ /* 0x000fe4000ff9e0ff */
[----:B------:R-:W-:Y:S02]  /*4d10*/  IADD3.X R193, R193, UR11, RZ, P6, !PT ;  /* 0x0000000bc1c17c10 */ /* 0x000fe4000b7fe4ff */
[----:B------:R-:W-:Y:S02]  /*4d20*/  IADD3.X R197, R197, UR11, RZ, P3, !PT ;  /* 0x0000000bc5c57c10 */ /* 0x000fe40009ffe4ff */
[----:B------:R-:W-:Y:S02]  /*4d30*/  SHF.R.S32.HI R207, RZ, 0x1f, R16 ;  /* 0x0000001fffcf7819 */ /* 0x000fe40000011410 */
[----:B------:R-:W-:Y:S02]  /*4d40*/  IADD3 R208, P6, R16, UR10, RZ ;  /* 0x0000000a10d07c10 */ /* 0x000fe4000ffde0ff */
[----:B------:R-:W-:-:S02]  /*4d50*/  IADD3.X R195, R195, UR11, RZ, P5, !PT ;  /* 0x0000000bc3c37c10 */ /* 0x000fc4000affe4ff */
[----:B------:R-:W-:Y:S02]  /*4d60*/  SHF.R.S32.HI R211, RZ, 0x1f, R17 ;  /* 0x0000001fffd37819 */ /* 0x000fe40000011411 */
[----:B------:R-:W-:Y:S02]  /*4d70*/  IADD3 R212, P3, R17, UR10, RZ ;  /* 0x0000000a11d47c10 */ /* 0x000fe4000ff7e0ff */
[----:B------:R-:W-:Y:S02]  /*4d80*/  IADD3.X R199, R199, UR11, RZ, P2, !PT ;  /* 0x0000000bc7c77c10 */ /* 0x000fe400097fe4ff */
[----:B------:R-:W-:Y:S02]  /*4d90*/  SHF.R.S32.HI R209, RZ, 0x1f, R15 ;  /* 0x0000001fffd17819 */ /* 0x000fe4000001140f */
[----:B------:R-:W-:Y:S02]  /*4da0*/  IADD3 R210, P5, R15, UR10, RZ ;  /* 0x0000000a0fd27c10 */ /* 0x000fe4000ffbe0ff */
[----:B------:R-:W-:-:S02]  /*4db0*/  SHF.R.S32.HI R213, RZ, 0x1f, R19 ;  /* 0x0000001fffd57819 */ /* 0x000fc40000011413 */
[----:B------:R-:W-:Y:S02]  /*4dc0*/  IADD3 R214, P2, R19, UR10, RZ ;  /* 0x0000000a13d67c10 */ /* 0x000fe4000ff5e0ff */
[----:B------:R-:W-:Y:S02]  /*4dd0*/  IADD3.X R201, R201, UR11, RZ, P1, !PT ;  /* 0x0000000bc9c97c10 */ /* 0x000fe40008ffe4ff */
[----:B------:R-:W-:Y:S02]  /*4de0*/  SHF.R.S32.HI R215, RZ, 0x1f, R18 ;  /* 0x0000001fffd77819 */ /* 0x000fe40000011412 */
[----:B------:R-:W-:Y:S02]  /*4df0*/  IADD3 R216, P1, R18, UR10, RZ ;  /* 0x0000000a12d87c10 */ /* 0x000fe4000ff3e0ff */
[----:B------:R-:W-:Y:S02]  /*4e00*/  IADD3.X R203, R203, UR11, RZ, P0, !PT ;  /* 0x0000000bcbcb7c10 */ /* 0x000fe400087fe4ff */
[----:B------:R-:W-:-:S02]  /*4e10*/  SHF.R.S32.HI R217, RZ, 0x1f, R21 ;  /* 0x0000001fffd97819 */ /* 0x000fc40000011415 */
[----:B------:R-:W-:Y:S02]  /*4e20*/  IADD3 R218, P0, R21, UR10, RZ ;  /* 0x0000000a15da7c10 */ /* 0x000fe4000ff1e0ff */
[----:B------:R-:W-:Y:S02]  /*4e30*/  IADD3.X R205, R205, UR11, RZ, P4, !PT ;  /* 0x0000000bcdcd7c10 */ /* 0x000fe4000a7fe4ff */
[----:B------:R-:W-:Y:S02]  /*4e40*/  SHF.R.S32.HI R219, RZ, 0x1f, R20 ;  /* 0x0000001fffdb7819 */ /* 0x000fe40000011414 */
[----:B------:R-:W-:Y:S02]  /*4e50*/  IADD3 R220, P4, R20, UR10, RZ ;  /* 0x0000000a14dc7c10 */ /* 0x000fe4000ff9e0ff */
[----:B------:R-:W-:Y:S02]  /*4e60*/  IADD3.X R207, R207, UR11, RZ, P6, !PT ;  /* 0x0000000bcfcf7c10 */ /* 0x000fe4000b7fe4ff */
[----:B------:R-:W-:-:S02]  /*4e70*/  IADD3.X R211, R211, UR11, RZ, P3, !PT ;  /* 0x0000000bd3d37c10 */ /* 0x000fc40009ffe4ff */
[----:B------:R-:W-:Y:S02]  /*4e80*/  SHF.R.S32.HI R221, RZ, 0x1f, R22 ;  /* 0x0000001fffdd7819 */ /* 0x000fe40000011416 */
[----:B------:R-:W-:Y:S02]  /*4e90*/  IADD3 R222, P6, R22, UR10, RZ ;  /* 0x0000000a16de7c10 */ /* 0x000fe4000ffde0ff */
[----:B------:R-:W-:Y:S02]  /*4ea0*/  IADD3.X R209, R209, UR11, RZ, P5, !PT ;  /* 0x0000000bd1d17c10 */ /* 0x000fe4000affe4ff */
[----:B------:R-:W-:Y:S02]  /*4eb0*/  SHF.R.S32.HI R225, RZ, 0x1f, R24 ;  /* 0x0000001fffe17819 */ /* 0x000fe40000011418 */
[----:B------:R-:W-:Y:S02]  /*4ec0*/  IADD3 R226, P3, R24, UR10, RZ ;  /* 0x0000000a18e27c10 */ /* 0x000fe4000ff7e0ff */
[----:B------:R-:W-:-:S02]  /*4ed0*/  IADD3.X R213, R213, UR11, RZ, P2, !PT ;  /* 0x0000000bd5d57c10 */ /* 0x000fc400097fe4ff */
[----:B------:R-:W-:Y:S02]  /*4ee0*/  SHF.R.S32.HI R223, RZ, 0x1f, R23 ;  /* 0x0000001fffdf7819 */ /* 0x000fe40000011417 */
[----:B------:R-:W-:Y:S02]  /*4ef0*/  IADD3 R224, P5, R23, UR10, RZ ;  /* 0x0000000a17e07c10 */ /* 0x000fe4000ffbe0ff */
[----:B------:R-:W-:Y:S02]  /*4f00*/  SHF.R.S32.HI R227, RZ, 0x1f, R25 ;  /* 0x0000001fffe37819 */ /* 0x000fe40000011419 */
[----:B------:R-:W-:Y:S02]  /*4f10*/  IADD3 R228, P2, R25, UR10, RZ ;  /* 0x0000000a19e47c10 */ /* 0x000fe4000ff5e0ff */
[----:B------:R-:W-:Y:S02]  /*4f20*/  CS2R R24, SRZ ;  /* 0x0000000000187805 */ /* 0x000fe4000001ff00 */
[----:B------:R-:W-:-:S02]  /*4f30*/  IADD3.X R215, R215, UR11, RZ, P1, !PT ;  /* 0x0000000bd7d77c10 */ /* 0x000fc40008ffe4ff */
[----:B------:R-:W-:Y:S02]  /*4f40*/  SHF.R.S32.HI R229, RZ, 0x1f, R26 ;  /* 0x0000001fffe57819 */ /* 0x000fe4000001141a */
[----:B------:R-:W-:Y:S02]  /*4f50*/  IADD3 R230, P1, R26, UR10, RZ ;  /* 0x0000000a1ae67c10 */ /* 0x000fe4000ff3e0ff */
[----:B------:R-:W-:Y:S02]  /*4f60*/  IADD3.X R217, R217, UR11, RZ, P0, !PT ;  /* 0x0000000bd9d97c10 */ /* 0x000fe400087fe4ff */
[----:B------:R-:W-:Y:S02]  /*4f70*/  SHF.R.S32.HI R231, RZ, 0x1f, R27 ;  /* 0x0000001fffe77819 */ /* 0x000fe4000001141b */
[----:B------:R-:W-:Y:S02]  /*4f80*/  IADD3 R232, P0, R27, UR10, RZ ;  /* 0x0000000a1be87c10 */ /* 0x000fe4000ff1e0ff */
[----:B------:R-:W-:-:S02]  /*4f90*/  CS2R R26, SRZ ;  /* 0x00000000001a7805 */ /* 0x000fc4000001ff00 */
[----:B------:R-:W-:Y:S02]  /*4fa0*/  IADD3.X R219, R219, UR11, RZ, P4, !PT ;  /* 0x0000000bdbdb7c10 */ /* 0x000fe4000a7fe4ff */
[----:B------:R-:W-:Y:S02]  /*4fb0*/  SHF.R.S32.HI R233, RZ, 0x1f, R28 ;  /* 0x0000001fffe97819 */ /* 0x000fe4000001141c */
[----:B------:R-:W-:Y:S02]  /*4fc0*/  IADD3 R234, P4, R28, UR10, RZ ;  /* 0x0000000a1cea7c10 */ /* 0x000fe4000ff9e0ff */
[----:B------:R-:W-:Y:S02]  /*4fd0*/  IADD3.X R221, R221, UR11, RZ, P6, !PT ;  /* 0x0000000bdddd7c10 */ /* 0x000fe4000b7fe4ff */
[----:B------:R-:W-:Y:S02]  /*4fe0*/  IADD3.X R225, R225, UR11, RZ, P3, !PT ;  /* 0x0000000be1e17c10 */ /* 0x000fe40009ffe4ff */
[----:B------:R-:W-:-:S02]  /*4ff0*/  SHF.R.S32.HI R235, RZ, 0x1f, R29 ;  /* 0x0000001fffeb7819 */ /* 0x000fc4000001141d */
[----:B------:R-:W-:Y:S02]  /*5000*/  IADD3 R236, P6, R29, UR10, RZ ;  /* 0x0000000a1dec7c10 */ /* 0x000fe4000ffde0ff */
[----:B------:R-:W-:Y:S02]  /*5010*/  CS2R R28, SRZ ;  /* 0x00000000001c7805 */ /* 0x000fe4000001ff00 */
[----:B------:R-:W-:Y:S02]  /*5020*/  IADD3.X R223, R223, UR11, RZ, P5, !PT ;  /* 0x0000000bdfdf7c10 */ /* 0x000fe4000affe4ff */
[----:B------:R-:W-:Y:S02]  /*5030*/  SHF.R.S32.HI R239, RZ, 0x1f, R31 ;  /* 0x0000001fffef7819 */ /* 0x000fe4000001141f */
[----:B------:R-:W-:Y:S02]  /*5040*/  IADD3 R240, P3, R31, UR10, RZ ;  /* 0x0000000a1ff07c10 */ /* 0x000fe4000ff7e0ff */
[----:B------:R-:W-:-:S02]  /*5050*/  IADD3.X R227, R227, UR11, RZ, P2, !PT ;  /* 0x0000000be3e37c10 */ /* 0x000fc400097fe4ff */
[----:B------:R-:W-:Y:S02]  /*5060*/  SHF.R.S32.HI R237, RZ, 0x1f, R30 ;  /* 0x0000001fffed7819 */ /* 0x000fe4000001141e */
[----:B------:R-:W-:Y:S02]  /*5070*/  IADD3 R238, P5, R30, UR10, RZ ;  /* 0x0000000a1eee7c10 */ /* 0x000fe4000ffbe0ff */
[----:B------:R-:W-:Y:S02]  /*5080*/  CS2R R30, SRZ ;  /* 0x00000000001e7805 */ /* 0x000fe4000001ff00 */
[----:B------:R-:W-:Y:S02]  /*5090*/  SHF.R.S32.HI R241, RZ, 0x1f, R32 ;  /* 0x0000001ffff17819 */ /* 0x000fe40000011420 */
[----:B------:R-:W-:Y:S02]  /*50a0*/  IADD3 R242, P2, R32, UR10, RZ ;  /* 0x0000000a20f27c10 */ /* 0x000fe4000ff5e0ff */
[----:B------:R-:W-:-:S02]  /*50b0*/  IADD3.X R229, R229, UR11, RZ, P1, !PT ;  /* 0x0000000be5e57c10 */ /* 0x000fc40008ffe4ff */
[----:B------:R-:W-:Y:S02]  /*50c0*/  SHF.R.S32.HI R243, RZ, 0x1f, R33 ;  /* 0x0000001ffff37819 */ /* 0x000fe40000011421 */
[----:B------:R-:W-:Y:S02]  /*50d0*/  IADD3 R244, P1, R33, UR10, RZ ;  /* 0x0000000a21f47c10 */ /* 0x000fe4000ff3e0ff */
[----:B------:R-:W-:Y:S02]  /*50e0*/  CS2R R32, SRZ ;  /* 0x0000000000207805 */ /* 0x000fe4000001ff00 */
[----:B------:R-:W-:Y:S02]  /*50f0*/  IADD3.X R231, R231, UR11, RZ, P0, !PT ;  /* 0x0000000be7e77c10 */ /* 0x000fe400087fe4ff */
[----:B------:R-:W-:Y:S02]  /*5100*/  SHF.R.S32.HI R245, RZ, 0x1f, R34 ;  /* 0x0000001ffff57819 */ /* 0x000fe40000011422 */
[----:B------:R-:W-:-:S02]  /*5110*/  IADD3 R246, P0, R34, UR10, RZ ;  /* 0x0000000a22f67c10 */ /* 0x000fc4000ff1e0ff */
[----:B------:R-:W-:Y:S02]  /*5120*/  IADD3.X R233, R233, UR11, RZ, P4, !PT ;  /* 0x0000000be9e97c10 */ /* 0x000fe4000a7fe4ff */
[----:B------:R-:W-:Y:S02]  /*5130*/  SHF.R.S32.HI R247, RZ, 0x1f, R35 ;  /* 0x0000001ffff77819 */ /* 0x000fe40000011423 */
[----:B------:R-:W-:Y:S02]  /*5140*/  IADD3 R248, P4, R35, UR10, RZ ;  /* 0x0000000a23f87c10 */ /* 0x000fe4000ff9e0ff */
[----:B------:R-:W-:Y:S02]  /*5150*/  CS2R R34, SRZ ;  /* 0x0000000000227805 */ /* 0x000fe4000001ff00 */
[----:B------:R-:W-:Y:S02]  /*5160*/  IADD3.X R235, R235, UR11, RZ, P6, !PT ;  /* 0x0000000bebeb7c10 */ /* 0x000fe4000b7fe4ff */
[----:B------:R-:W-:-:S02]  /*5170*/  IADD3.X R239, R239, UR11, RZ, P3, !PT ;  /* 0x0000000befef7c10 */ /* 0x000fc40009ffe4ff */
[----:B------:R-:W-:Y:S02]  /*5180*/  SHF.R.S32.HI R249, RZ, 0x1f, R36 ;  /* 0x0000001ffff97819 */ /* 0x000fe40000011424 */
[----:B------:R-:W-:Y:S02]  /*5190*/  IADD3 R250, P6, R36, UR10, RZ ;  /* 0x0000000a24fa7c10 */ /* 0x000fe4000ffde0ff */
[----:B------:R-:W-:Y:S02]  /*51a0*/  IADD3.X R237, R237, UR11, RZ, P5, !PT ;  /* 0x0000000beded7c10 */ /* 0x000fe4000affe4ff */
[----:B------:R-:W-:Y:S02]  /*51b0*/  IADD3 R7, P3, R38, UR10, RZ ;  /* 0x0000000a26077c10 */ /* 0x000fe4000ff7e0ff */
[----:B------:R-:W-:Y:S02]  /*51c0*/  IADD3.X R241, R241, UR11, RZ, P2, !PT ;  /* 0x0000000bf1f17c10 */ /* 0x000fe400097fe4ff */
[----:B------:R-:W-:Y:S01]  /*51d0*/  SHF.R.S32.HI R251, RZ, 0x1f, R37 ;  /* 0x0000001ffffb7819 */ /* 0x000fe20000011425 */
[----:B------:R0:W-:Y:S01]  /*51e0*/  STL [R1+0x204], R7 ;  /* 0x0002040701007387 */ /* 0x0001e20000100800 */
[----:B------:R-:W-:-:S02]  /*51f0*/  IADD3 R252, P5, R37, UR10, RZ ;  /* 0x0000000a25fc7c10 */ /* 0x000fc4000ffbe0ff */
[----:B------:R-:W-:Y:S02]  /*5200*/  CS2R R36, SRZ ;  /* 0x0000000000247805 */ /* 0x000fe4000001ff00 */
[----:B------:R-:W-:Y:S02]  /*5210*/  IADD3 R8, P2, R39, UR10, RZ ;  /* 0x0000000a27087c10 */ /* 0x000fe4000ff5e0ff */
[----:B------:R-:W-:Y:S02]  /*5220*/  IADD3.X R243, R243, UR11, RZ, P1, !PT ;  /* 0x0000000bf3f37c10 */ /* 0x000fe40008ffe4ff */
[----:B------:R-:W-:Y:S01]  /*5230*/  IADD3 R9, P1, R40, UR10, RZ ;  /* 0x0000000a28097c10 */ /* 0x000fe2000ff3e0ff */
[----:B------:R1:W-:Y:S01]  /*5240*/  STL [R1+0x20c], R8 ;  /* 0x00020c0801007387 */ /* 0x0003e20000100800 */
[----:B------:R-:W-:Y:S02]  /*5250*/  IADD3.X R245, R245, UR11, RZ, P0, !PT ;  /* 0x0000000bf5f57c10 */ /* 0x000fe400087fe4ff */
[----:B------:R-:W-:Y:S01]  /*5260*/  IADD3 R10, P0, R41, UR10, RZ ;  /* 0x0000000a290a7c10 */ /* 0x000fe2000ff1e0ff */
[----:B------:R2:W-:Y:S01]  /*5270*/  STL [R1+0x214], R9 ;  /* 0x0002140901007387 */ /* 0x0005e20000100800 */
[----:B------:R-:W-:-:S02]  /*5280*/  IADD3.X R247, R247, UR11, RZ, P4, !PT ;  /* 0x0000000bf7f77c10 */ /* 0x000fc4000a7fe4ff */
[----:B------:R-:W-:Y:S01]  /*5290*/  IADD3 R11, P4, R42, UR10, RZ ;  /* 0x0000000a2a0b7c10 */ /* 0x000fe2000ff9e0ff */
[----:B------:R3:W-:Y:S01]  /*52a0*/  STL [R1+0x21c], R10 ;  /* 0x00021c0a01007387 */ /* 0x0007e20000100800 */
[----:B------:R-:W-:Y:S02]  /*52b0*/  IADD3.X R249, R249, UR11, RZ, P6, !PT ;  /* 0x0000000bf9f97c10 */ /* 0x000fe4000b7fe4ff */
[----:B------:R-:W-:Y:S01]  /*52c0*/  IADD3 R12, P6, R43, UR10, RZ ;  /* 0x0000000a2b0c7c10 */ /* 0x000fe2000ffde0ff */
[----:B------:R-:W-:Y:S01]  /*52d0*/  STL [R1+0x224], R11 ;  /* 0x0002240b01007387 */ /* 0x000fe20000100800 */
[----:B------:R-:W-:Y:S02]  /*52e0*/  IADD3.X R251, R251, UR11, RZ, P5, !PT ;  /* 0x0000000bfbfb7c10 */ /* 0x000fe4000affe4ff */
[----:B------:R-:W-:Y:S01]  /*52f0*/  IADD3 R13, P5, R46, UR10, RZ ;  /* 0x0000000a2e0d7c10 */ /* 0x000fe2000ffbe0ff */
[----:B------:R-:W-:Y:S01]  /*5300*/  STL [R1+0x22c], R12 ;  /* 0x00022c0c01007387 */ /* 0x000fe20000100800 */
[----:B------:R-:W-:-:S02]  /*5310*/  SHF.R.S32.HI R5, RZ, 0x1f, R38 ;  /* 0x0000001fff057819 */ /* 0x000fc40000011426 */
[----:B------:R-:W-:Y:S01]  /*5320*/  SHF.R.S32.HI R6, RZ, 0x1f, R39 ;  /* 0x0000001fff067819 */ /* 0x000fe20000011427 */
[----:B------:R4:W-:Y:S01]  /*5330*/  STL [R1+0x234], R13 ;  /* 0x0002340d01007387 */ /* 0x0009e20000100800 */
[----:B------:R-:W-:Y:S02]  /*5340*/  IADD3.X R14, R5, UR11, RZ, P3, !PT ;  /* 0x0000000b050e7c10 */ /* 0x000fe40009ffe4ff */
[----:B------:R-:W-:Y:S02]  /*5350*/  CS2R R38, SRZ ;  /* 0x0000000000267805 */ /* 0x000fe4000001ff00 */
[----:B0-----:R-:W-:Y:S02]  /*5360*/  SHF.R.S32.HI R7, RZ, 0x1f, R40 ;  /* 0x0000001fff077819 */ /* 0x001fe40000011428 */
[----:B-1----:R-:W-:Y:S01]  /*5370*/  SHF.R.S32.HI R8, RZ, 0x1f, R41 ;  /* 0x0000001fff087819 */ /* 0x002fe20000011429 */
[----:B------:R0:W-:Y:S01]  /*5380*/  STL [R1+0x200], R14 ;  /* 0x0002000e01007387 */ /* 0x0001e20000100800 */
[----:B--2---:R-:W-:-:S02]  /*5390*/  SHF.R.S32.HI R9, RZ, 0x1f, R42 ;  /* 0x0000001fff097819 */ /* 0x004fc4000001142a */
[----:B------:R-:W-:Y:S02]  /*53a0*/  CS2R R40, SRZ ;  /* 0x0000000000287805 */ /* 0x000fe4000001ff00 */
[----:B---3--:R-:W-:Y:S02]  /*53b0*/  SHF.R.S32.HI R10, RZ, 0x1f, R43 ;  /* 0x0000001fff0a7819 */ /* 0x008fe4000001142b */
[----:B------:R-:W-:Y:S02]  /*53c0*/  CS2R R42, SRZ ;  /* 0x00000000002a7805 */ /* 0x000fe4000001ff00 */
[----:B----4-:R-:W-:Y:S02]  /*53d0*/  IADD3 R13, P3, R48, UR10, RZ ;  /* 0x0000000a300d7c10 */ /* 0x010fe4000ff7e0ff */
[----:B------:R-:W-:Y:S02]  /*53e0*/  SHF.R.S32.HI R11, RZ, 0x1f, R46 ;  /* 0x0000001fff0b7819 */ /* 0x000fe4000001142e */
[----:B------:R-:W-:-:S02]  /*53f0*/  CS2R R46, SRZ ;  /* 0x00000000002e7805 */ /* 0x000fc4000001ff00 */
[----:B------:R-:W-:Y:S01]  /*5400*/  SHF.R.S32.HI R12, RZ, 0x1f, R48 ;  /* 0x0000001fff0c7819 */ /* 0x000fe20000011430 */
[----:B------:R1:W-:Y:S01]  /*5410*/  STL [R1+0x23c], R13 ;  /* 0x00023c0d01007387 */ /* 0x0003e20000100800 */
[----:B0-----:R-:W-:Y:S02]  /*5420*/  IADD3.X R14, R6, UR11, RZ, P2, !PT ;  /* 0x0000000b060e7c10 */ /* 0x001fe400097fe4ff */
[----:B------:R-:W-:Y:S02]  /*5430*/  CS2R R48, SRZ ;  /* 0x0000000000307805 */ /* 0x000fe4000001ff00 */
[----:B------:R-:W-:Y:S02]  /*5440*/  SHF.R.S32.HI R5, RZ, 0x1f, R50 ;  /* 0x0000001fff057819 */ /* 0x000fe40000011432 */
[----:B------:R-:W-:Y:S01]  /*5450*/  SHF.R.S32.HI R6, RZ, 0x1f, R52 ;  /* 0x0000001fff067819 */ /* 0x000fe20000011434 */
[----:B------:R0:W-:Y:S01]  /*5460*/  STL [R1+0x208], R14 ;  /* 0x0002080e01007387 */ /* 0x0001e20000100800 */
[----:B------:R-:W-:-:S02]  /*5470*/  SHF.R.S32.HI R190, RZ, 0x5, R190 ;  /* 0x00000005ffbe7819 */ /* 0x000fc400000114be */
[----:B-1----:R-:W-:Y:S02]  /*5480*/  IADD3 R13, P2, R50, UR10, RZ ;  /* 0x0000000a320d7c10 */ /* 0x002fe4000ff5e0ff */
[----:B------:R-:W-:-:S03]  /*5490*/  CS2R R50, SRZ ;  /* 0x0000000000327805 */ /* 0x000fc6000001ff00 */
[----:B------:R1:W-:Y:S01]  /*54a0*/  STL [R1+0x244], R13 ;  /* 0x0002440d01007387 */ /* 0x0003e20000100800 */
[----:B0-----:R-:W-:Y:S02]  /*54b0*/  IADD3.X R14, R7, UR11, RZ, P1, !PT ;  /* 0x0000000b070e7c10 */ /* 0x001fe40008ffe4ff */
[----:B------:R-:W-:-:S03]  /*54c0*/  SHF.R.S32.HI R7, RZ, 0x1f, R54 ;  /* 0x0000001fff077819 */ /* 0x000fc60000011436 */
[----:B------:R0:W-:Y:S01]  /*54d0*/  STL [R1+0x210], R14 ;  /* 0x0002100e01007387 */ /* 0x0001e20000100800 */
        /* <DEDUP_REMOVED lines=12> */
[----:B-1----:R-:W-:-:S05]  /*55a0*/  IADD3 R13, P4, R44, UR10, RZ ;  /* 0x0000000a2c0d7c10 */ /* 0x002fca000ff9e0ff */
        /* <DEDUP_REMOVED lines=119> */
[----:B------:R-:W-:Y:S02]  /*5d20*/  IADD3.X R3, R6, UR11, RZ, P4, !PT ;  /* 0x0000000b06037c10 */ /* 0x000fe4000a7fe4ff */
[----:B------:R-:W-:Y:S01]  /*5d30*/  IADD3 R6, P4, R2, UR10, RZ ;  /* 0x0000000a02067c10 */ /* 0x000fe2000ff9e0ff */
[----:B------:R-:W-:Y:S01]  /*5d40*/  STL [R1+0x2fc], R13 ;  /* 0x0002fc0d01007387 */ /* 0x000fe20000100800 */
[----:B------:R-:W-:Y:S01]  /*5d50*/  IADD3.X R2, R7, UR11, RZ, P6, !PT ;  /* 0x0000000b07027c10 */ /* 0x000fe2000b7fe4ff */
[----:B------:R-:W-:Y:S01]  /*5d60*/  USHF.R.U32.HI UR10, URZ, 0x4, UR6 ;  /* 0x000000043f0a7899 */ /* 0x000fe20008011606 */
[----:B------:R-:W-:Y:S01]  /*5d70*/  IADD3.X R7, R10, UR11, RZ, P2, !PT ;  /* 0x0000000b0a077c10 */ /* 0x000fe200097fe4ff */
[----:B------:R1:W-:Y:S01]  /*5d80*/  STL [R1+0x2c8], R3 ;  /* 0x0002c80301007387 */ /* 0x0003e20000100800 */
[----:B------:R-:W-:Y:S01]  /*5d90*/  IADD3.X R5, R5, UR11, RZ, P4, !PT ;  /* 0x0000000b05057c10 */ /* 0x000fe2000a7fe4ff */
[----:B------:R-:W-:Y:S01]  /*5da0*/  USGXT.U32 UR10, UR10, 0xe ;  /* 0x0000000e0a0a789a */ /* 0x000fe20008000000 */
[----:B0-----:R-:W-:Y:S01]  /*5db0*/  LOP3.LUT R14, R154, 0x1f, RZ, 0xc0, !PT ;  /* 0x0000001f9a0e7812 */ /* 0x001fe200078ec0ff */
[----:B------:R0:W-:Y:S04]  /*5dc0*/  STL [R1+0x304], R6 ;  /* 0x0003040601007387 */ /* 0x0001e80000100800 */
[----:B------:R2:W-:Y:S01]  /*5dd0*/  STL [R1+0x2d0], R2 ;  /* 0x0002d00201007387 */ /* 0x0005e20000100800 */
[----:B------:R-:W-:Y:S01]  /*5de0*/  UMOV UR18, UR10 ;  /* 0x0000000a00127c82 */ /* 0x000fe20008000000 */
[----:B-1----:R-:W-:Y:S01]  /*5df0*/  IADD3 R3, P6, R0, UR8, RZ ;  /* 0x0000000800037c10 */ /* 0x002fe2000ffde0ff */
[----:B------:R-:W-:Y:S01]  /*5e00*/  UMOV UR8, 0xffffff80 ;  /* 0xffffff8000087882 */ /* 0x000fe20000000000 */
[----:B0-----:R-:W-:-:S02]  /*5e10*/  IADD3.X R6, R8, UR11, RZ, P5, !PT ;  /* 0x0000000b08067c10 */ /* 0x001fc4000affe4ff */
[----:B--2---:R-:W-:-:S03]  /*5e20*/  IADD3.X R2, R9, UR11, RZ, P3, !PT ;  /* 0x0000000b09027c10 */ /* 0x004fc60009ffe4ff */
[----:B------:R0:W-:Y:S04]  /*5e30*/  STL [R1+0x2d8], R6 ;  /* 0x0002d80601007387 */ /* 0x0001e80000100800 */
[----:B------:R1:W-:Y:S04]  /*5e40*/  STL [R1+0x2e0], R2 ;  /* 0x0002e00201007387 */ /* 0x0003e80000100800 */
[----:B------:R-:W-:Y:S01]  /*5e50*/  STL [R1+0x2e8], R7 ;  /* 0x0002e80701007387 */ /* 0x000fe20000100800 */
[----:B0-----:R-:W-:Y:S02]  /*5e60*/  IADD3.X R6, R11, UR11, RZ, P1, !PT ;  /* 0x0000000b0b067c10 */ /* 0x001fe40008ffe4ff */
[----:B-1----:R-:W-:-:S03]  /*5e70*/  IADD3.X R2, R12, UR11, RZ, P0, !PT ;  /* 0x0000000b0c027c10 */ /* 0x002fc600087fe4ff */
[----:B------:R0:W-:Y:S04]  /*5e80*/  STL [R1+0x2f0], R6 ;  /* 0x0002f00601007387 */ /* 0x0001e80000100800 */
[----:B------:R1:W-:Y:S04]  /*5e90*/  STL [R1+0x2f8], R2 ;  /* 0x0002f80201007387 */ /* 0x0003e80000100800 */
[----:B------:R2:W-:Y:S01]  /*5ea0*/  STL [R1+0x300], R5 ;  /* 0x0003000501007387 */ /* 0x0005e20000100800 */
[----:B0-----:R-:W-:-:S03]  /*5eb0*/  LOP3.LUT R6, R152, 0x10, RZ, 0x3c, !PT ;  /* 0x0000001098067812 */ /* 0x001fc600078e3cff */
[----:B------:R0:W-:Y:S01]  /*5ec0*/  STL [R1], RZ ;  /* 0x000000ff01007387 */ /* 0x0001e20000100800 */
[----:B-1----:R-:W-:Y:S01]  /*5ed0*/  LEA.HI.X.SX32 R2, R0, UR9, 0x1, P6 ;  /* 0x0000000900027c11 */ /* 0x002fe2000b0f0eff */
[----:B------:R-:W-:Y:S02]  /*5ee0*/  UMOV UR9, 0x3fffffef ;  /* 0x3fffffef00097882 */ /* 0x000fe40000000000 */
[----:B------:R0:W-:Y:S01]  /*5ef0*/  STL [R1+0x4], RZ ;  /* 0x000004ff01007387 */ /* 0x0001e20000100800 */
[----:B------:R-:W-:Y:S01]  /*5f00*/  IMAD.U32 R0, RZ, RZ, UR15 ;  /* 0x0000000fff007e24 */ /* 0x000fe2000f8e00ff */
[----:B------:R-:W-:Y:S01]  /*5f10*/  USHF.R.S32.HI UR15, URZ, 0x1f, UR14 ;  /* 0x0000001f3f0f7899 */ /* 0x000fe2000801140e */
[----:B--2---:R-:W-:Y:S01]  /*5f20*/  IMAD R5, R14, UR5, RZ ;  /* 0x000000050e057c24 */ /* 0x004fe2000f8e02ff */
[----:B------:R0:W-:Y:S01]  /*5f30*/  STL [R1+0x8], RZ ;  /* 0x000008ff01007387 */ /* 0x0001e20000100800 */
[----:B------:R-:W-:Y:S02]  /*5f40*/  UMOV UR5, URZ ;  /* 0x0000003f00057c82 */ /* 0x000fe40008000000 */
[----:B------:R-:W-:Y:S01]  /*5f50*/  UIADD3.64 UR8, UR4, -UR8, URZ ;  /* 0x8000000804087297 */ /* 0x000fe2000fffe03f */
[----:B------:R0:W-:Y:S01]  /*5f60*/  STL [R1+0xc], RZ ;  /* 0x00000cff01007387 */ /* 0x0001e20000100800 */
[----:B------:R-:W-:-:S03]  /*5f70*/  SHF.R.S32.HI R7, RZ, 0x1f, R5 ;  /* 0x0000001fff077819 */ /* 0x000fc60000011405 */
        /* <DEDUP_REMOVED lines=124> */
[----:B------:R0:W-:Y:S02]  /*6740*/  STL [R1+0x30c], R6 ;  /* 0x00030c0601007387 */ /* 0x0001e40000100800 */
.L_x_1:
[----:B0-----:R-:W0:Y:S01]  /*6750*/  LDC R6, c[0x0][0x238] ;  /* 0x00008e00ff067b82 */ /* 0x001e220000000800 */
[----:B------:R1:W-:Y:S01]  /*6760*/  STL.64 [R1+0x560], R150 ;  /* 0x0005609601007387 */ /* 0x0003e20000100a00 */
[C---:B------:R-:W-:Y:S02]  /*6770*/  ISETP.GT.AND P2, PT, R0.reuse, 0x1, PT ;  /* 0x000000010000780c */ /* 0x040fe40003f44270 */
[----:B------:R-:W-:Y:S01]  /*6780*/  PRMT R168, RZ, 0x7610, R168 ;  /* 0x00007610ffa87816 */ /* 0x000fe200000000a8 */
[----:B------:R2:W-:Y:S01]  /*6790*/  STL.64 [R1+0x558], R148 ;  /* 0x0005589401007387 */ /* 0x0005e20000100a00 */
[----:B------:R-:W-:Y:S02]  /*67a0*/  ISETP.GT.AND P3, PT, R0, 0x2, PT ;  /* 0x000000020000780c */ /* 0x000fe40003f64270 */
[----:B------:R-:W3:Y:S01]  /*67b0*/  LDC R10, c[0x0][0x238] ;  /* 0x00008e00ff0a7b82 */ /* 0x000ee20000000800 */
[----:B------:R-:W-:Y:S01]  /*67c0*/  STL.64 [R1+0x550], R146 ;  /* 0x0005509201007387 */ /* 0x000fe20000100a00 */
[----:B------:R-:W-:-:S03]  /*67d0*/  PRMT R167, RZ, 0x7610, R167 ;  /* 0x00007610ffa77816 */ /* 0x000fc600000000a7 */
[----:B------:R-:W-:Y:S03]  /*67e0*/  STL.64 [R1+0x548], R144 ;  /* 0x0005489001007387 */ /* 0x000fe60000100a00 */
[----:B-1----:R-:W1:Y:S01]  /*67f0*/  LDC R151, c[0x0][0x238] ;  /* 0x00008e00ff977b82 */ /* 0x002e620000000800 */
[----:B------:R-:W-:Y:S04]  /*6800*/  STL.64 [R1+0x540], R142 ;  /* 0x0005408e01007387 */ /* 0x000fe80000100a00 */
[----:B------:R-:W-:Y:S01]  /*6810*/  STL.64 [R1+0x538], R140 ;  /* 0x0005388c01007387 */ /* 0x000fe20000100a00 */
[----:B0-----:R-:W-:Y:S01]  /*6820*/  IMAD.SHL.U32 R11, R6, 0x2, RZ ;  /* 0x00000002060b7824 */ /* 0x001fe200078e00ff */
[----:B------:R-:W-:-:S02]  /*6830*/  IADD3 R6, P1, R3, UR7, RZ ;  /* 0x0000000703067c10 */ /* 0x000fc4000ff3e0ff */
[----:B------:R-:W-:Y:S01]  /*6840*/  STL.64 [R1+0x530], R138 ;  /* 0x0005308a01007387 */ /* 0x000fe20000100a00 */
[----:B------:R-:W-:Y:S01]  /*6850*/  PRMT R166, RZ, 0x7610, R166 ;  /* 0x00007610ffa67816 */ /* 0x000fe200000000a6 */
[----:B------:R-:W0:Y:S01]  /*6860*/  LDC R150, c[0x0][0x238] ;  /* 0x00008e00ff967b82 */ /* 0x000e220000000800 */
[CC--:B------:R-:W-:Y:S01]  /*6870*/  IADD3 R8, P0, R11.reuse, R3.reuse, RZ ;  /* 0x000000030b087210 */ /* 0x0c0fe20007f1e0ff */
[----:B------:R-:W-:Y:S03]  /*6880*/  STL.64 [R1+0x528], R136 ;  /* 0x0005288801007387 */ /* 0x000fe60000100a00 */
[-C--:B------:R-:W-:Y:S01]  /*6890*/  LEA.HI.X.SX32 R9, R11, R2.reuse, 0x1, P0 ;  /* 0x000000020b097211 */ /* 0x080fe200000f0eff */
[C---:B---3--:R-:W-:Y:S01]  /*68a0*/  IMAD R11, R10.reuse, 0x3, RZ ;  /* 0x000000030a0b7824 */ /* 0x048fe200078e02ff */
[----:B------:R-:W-:Y:S04]  /*68b0*/  STL.64 [R1+0x520], R134 ;  /* 0x0005208601007387 */ /* 0x000fe80000100a00 */
[----:B------:R-:W-:Y:S01]  /*68c0*/  STL.64 [R1+0x518], R132 ;  /* 0x0005188401007387 */ /* 0x000fe20000100a00 */
[----:B-1----:R-:W-:Y:S01]  /*68d0*/  LEA.HI.X.SX32 R7, R151, R2, 0x1, P1 ;  /* 0x0000000297077211 */ /* 0x002fe200008f0eff */
[----:B------:R-:W-:Y:S01]  /*68e0*/  IMAD.SHL.U32 R10, R10, 0x4, RZ ;  /* 0x000000040a0a7824 */ /* 0x000fe200078e00ff */
[----:B------:R-:W-:Y:S01]  /*68f0*/  ISETP.GT.AND P1, PT, R0, 0x3, PT ;  /* 0x000000030000780c */ /* 0x000fe20003f24270 */
[----:B------:R-:W-:Y:S04]  /*6900*/  STL.64 [R1+0x510], R130 ;  /* 0x0005108201007387 */ /* 0x000fe80000100a00 */
[----:B------:R1:W3:Y:S04]  /*6910*/  @P2 LDG.E.U8 R168, desc[UR12][R6.64] ;  /* 0x0000000c06a82981 */ /* 0x0002e8000c1e1100 */
[----:B------:R-:W-:Y:S04]  /*6920*/  STL.64 [R1+0x508], R128 ;  /* 0x0005088001007387 */ /* 0x000fe80000100a00 */
[----:B------:R-:W-:Y:S01]  /*6930*/  STL.64 [R1+0x500], R126 ;  /* 0x0005007e01007387 */ /* 0x000fe20000100a00 */
[----:B-1----:R-:W-:-:S03]  /*6940*/  IADD3 R6, P0, R11, R3, RZ ;  /* 0x000000030b067210 */ /* 0x002fc60007f1e0ff */
[----:B------:R-:W-:Y:S01]  /*6950*/  STL.64 [R1+0x4f8], R124 ;  /* 0x0004f87c01007387 */ /* 0x000fe20000100a00 */
[----:B------:R-:W-:Y:S02]  /*6960*/  LEA.HI.X.SX32 R7, R11, R2, 0x1, P0 ;  /* 0x000000020b077211 */ /* 0x000fe400000f0eff */
[----:B------:R-:W1:Y:S01]  /*6970*/  LDC R11, c[0x0][0x238] ;  /* 0x00008e00ff0b7b82 */ /* 0x000e620000000800 */
[----:B------:R-:W-:Y:S04]  /*6980*/  STL.64 [R1+0x4f0], R122 ;  /* 0x0004f07a01007387 */ /* 0x000fe80000100a00 */
        /* <DEDUP_REMOVED lines=16> */
[----:B------:R4:W3:Y:S04]  /*6a90*/  @P3 LDG.E.U8 R167, desc[UR12][R8.64] ;  /* 0x0000000c08a73981 */ /* 0x0008e8000c1e1100 */
[----:B------:R-:W-:Y:S04]  /*6aa0*/  STL.64 [R1+0x468], R88 ;  /* 0x0004685801007387 */ /* 0x000fe80000100a00 */
[----:B------:R-:W-:Y:S01]  /*6ab0*/  STL.64 [R1+0x460], R86 ;  /* 0x0004605601007387 */ /* 0x000fe20000100a00 */
[----:B----4-:R-:W-:-:S03]  /*6ac0*/  IADD3 R8, P3, R10, R3, RZ ;  /* 0x000000030a087210 */ /* 0x010fc60007f7e0ff */
[----:B------:R-:W-:Y:S01]  /*6ad0*/  STL.64 [R1+0x458], R84 ;  /* 0x0004585401007387 */ /* 0x000fe20000100a00 */
[----:B------:R-:W-:-:S03]  /*6ae0*/  LEA.HI.X.SX32 R9, R10, R2, 0x1, P3 ;  /* 0x000000020a097211 */ /* 0x000fc600018f0eff */
[----:B------:R-:W-:Y:S01]  /*6af0*/  STL.64 [R1+0x450], R82 ;  /* 0x0004505201007387 */ /* 0x000fe20000100a00 */
[----:B-1----:R-:W-:-:S03]  /*6b00*/  IMAD R10, R11, 0x5, RZ ;  /* 0x000000050b0a7824 */ /* 0x002fc600078e02ff */
[----:B------:R-:W-:Y:S04]  /*6b10*/  STL.64 [R1+0x448], R80 ;  /* 0x0004485001007387 */ /* 0x000fe80000100a00 */
[----:B------:R-:W-:Y:S04]  /*6b20*/  STL.64 [R1+0x440], R78 ;  /* 0x0004404e01007387 */ /* 0x000fe80000100a00 */
[----:B------:R-:W-:Y:S04]  /*6b30*/  STL.64 [R1+0x438], R76 ;  /* 0x0004384c01007387 */ /* 0x000fe80000100a00 */
[----:B------:R-:W-:Y:S04]  /*6b40*/  STL.64 [R1+0x430], R74 ;  /* 0x0004304a01007387 */ /* 0x000fe80000100a00 */
[----:B------:R-:W-:Y:S04]  /*6b50*/  STL.64 [R1+0x428], R72 ;  /* 0x0004284801007387 */ /* 0x000fe80000100a00 */
[----:B------:R-:W-:Y:S04]  /*6b60*/  STL.64 [R1+0x420], R70 ;  /* 0x0004204601007387 */ /* 0x000fe80000100a00 */
[----:B------:R1:W4:Y:S04]  /*6b70*/  @P1 LDG.E.U8 R166, desc[UR12][R6.64] ;  /* 0x0000000c06a61981 */ /* 0x000328000c1e1100 */
[----:B------:R-:W-:Y:S04]  /*6b80*/  STL.64 [R1+0x418], R68 ;  /* 0x0004184401007387 */ /* 0x000fe80000100a00 */
[----:B------:R-:W-:Y:S01]  /*6b90*/  STL.64 [R1+0x410], R66 ;  /* 0x0004104201007387 */ /* 0x000fe20000100a00 */
[----:B-1----:R-:W-:-:S03]  /*6ba0*/  IADD3 R6, P4, R10, R3, RZ ;  /* 0x000000030a067210 */ /* 0x002fc60007f9e0ff */
[----:B------:R-:W-:Y:S01]  /*6bb0*/  STL.64 [R1+0x408], R64 ;  /* 0x0004084001007387 */ /* 0x000fe20000100a00 */
[----:B------:R-:W-:-:S03]  /*6bc0*/  LEA.HI.X.SX32 R7, R10, R2, 0x1, P4 ;  /* 0x000000020a077211 */ /* 0x000fc600020f0eff */
[----:B------:R-:W-:Y:S01]  /*6bd0*/  STL.64 [R1+0x400], R62 ;  /* 0x0004003e01007387 */ /* 0x000fe20000100a00 */
[----:B------:R-:W2:Y:S03]  /*6be0*/  LDC R10, c[0x0][0x238] ;  /* 0x00008e00ff0a7b82 */ /* 0x000ea60000000800 */
[----:B------:R-:W-:Y:S04]  /*6bf0*/  STL.64 [R1+0x3f8], R60 ;  /* 0x0003f83c01007387 */ /* 0x000fe80000100a00 */
[----:B------:R-:W-:Y:S04]  /*6c00*/  STL.64 [R1+0x3f0], R58 ;  /* 0x0003f03a01007387 */ /* 0x000fe80000100a00 */
[----:B------:R-:W-:Y:S04]  /*6c10*/  STL.64 [R1+0x3e8], R56 ;  /* 0x0003e83801007387 */ /* 0x000fe80000100a00 */
[----:B------:R-:W-:Y:S04]  /*6c20*/  STL.64 [R1+0x3e0], R54 ;  /* 0x0003e03601007387 */ /* 0x000fe80000100a00 */
[----:B------:R-:W-:Y:S04]  /*6c30*/  STL.64 [R1+0x3d8], R52 ;  /* 0x0003d83401007387 */ /* 0x000fe80000100a00 */
[----:B------:R-:W-:Y:S04]  /*6c40*/  STL.64 [R1+0x3d0], R50 ;  /* 0x0003d03201007387 */ /* 0x000fe80000100a00 */
[----:B------:R-:W-:Y:S04]  /*6c50*/  STL.64 [R1+0x3c8], R48 ;  /* 0x0003c83001007387 */ /* 0x000fe80000100a00 */
[----:B------:R-:W-:Y:S01]  /*6c60*/  STL.64 [R1+0x3c0], R46 ;  /* 0x0003c02e01007387 */ /* 0x000fe20000100a00 */
[----:B------:R-:W-:-:S03]  /*6c70*/  ISETP.GT.AND P2, PT, R0, 0x4, PT ;  /* 0x000000040000780c */ /* 0x000fc60003f44270 */
[----:B------:R-:W-:Y:S04]  /*6c80*/  STL.64 [R1+0x3b8], R44 ;  /* 0x0003b82c01007387 */ /* 0x000fe80000100a00 */
[----:B------:R-:W-:Y:S04]  /*6c90*/  STL.64 [R1+0x3b0], R42 ;  /* 0x0003b02a01007387 */ /* 0x000fe80000100a00 */
[----:B------:R-:W-:Y:S04]  /*6ca0*/  STL.64 [R1+0x3a8], R40 ;  /* 0x0003a82801007387 */ /* 0x000fe80000100a00 */
[----:B------:R-:W-:Y:S04]  /*6cb0*/  STL.64 [R1+0x3a0], R38 ;  /* 0x0003a02601007387 */ /* 0x000fe80000100a00 */
[----:B------:R-:W-:Y:S01]  /*6cc0*/  STL.64 [R1+0x398], R36 ;  /* 0x0003982401007387 */ /* 0x000fe20000100a00 */
[----:B------:R-:W-:-:S03]  /*6cd0*/  ISETP.GT.AND P0, PT, R0, 0x5, PT ;  /* 0x000000050000780c */ /* 0x000fc60003f04270 */
[----:B------:R-:W-:Y:S04]  /*6ce0*/  STL.64 [R1+0x390], R34 ;  /* 0x0003902201007387 */ /* 0x000fe80000100a00 */
[----:B------:R-:W-:Y:S01]  /*6cf0*/  STL.64 [R1+0x388], R32 ;  /* 0x0003882001007387 */ /* 0x000fe20000100a00 */
[----:B------:R-:W-:-:S03]  /*6d00*/  PRMT R165, RZ, 0x7610, R165 ;  /* 0x00007610ffa57816 */ /* 0x000fc600000000a5 */
[----:B------:R-:W-:Y:S04]  /*6d10*/  STL.64 [R1+0x380], R30 ;  /* 0x0003801e01007387 */ /* 0x000fe80000100a00 */
[----:B------:R-:W-:Y:S01]  /*6d20*/  STL.64 [R1+0x370], R28 ;  /* 0x0003701c01007387 */ /* 0x000fe20000100a00 */
[----:B------:R-:W-:-:S03]  /*6d30*/  IMAD R11, R11, 0x6, RZ ;  /* 0x000000060b0b7824 */ /* 0x000fc600078e02ff */
[----:B------:R-:W-:Y:S01]  /*6d40*/  STL.64 [R1+0x368], R26 ;  /* 0x0003681a01007387 */ /* 0x000fe20000100a00 */
[----:B------:R-:W-:-:S03]  /*6d50*/  ISETP.GT.AND P1, PT, R0, 0x6, PT ;  /* 0x000000060000780c */ /* 0x000fc60003f24270 */
[----:B------:R0:W-:Y:S04]  /*6d60*/  STL.64 [R1+0x360], R24 ;  /* 0x0003601801007387 */ /* 0x0001e80000100a00 */
[----:B-----5:R1:W-:Y:S01]  /*6d70*/  STL [R1+0x310], R4 ;  /* 0x0003100401007387 */ /* 0x0203e20000100800 */
[----:B------:R-:W-:Y:S01]  /*6d80*/  PRMT R164, RZ, 0x7610, R164 ;  /* 0x00007610ffa47816 */ /* 0x000fe200000000a4 */
[----:B--2---:R-:W-:Y:S02]  /*6d90*/  IMAD R148, R10, 0x7, RZ ;  /* 0x000000070a947824 */ /* 0x004fe400078e02ff */
[----:B------:R2:W4:Y:S01]  /*6da0*/  @P2 LDG.E.U8 R165, desc[UR12][R8.64] ;  /* 0x0000000c08a52981 */ /* 0x000522000c1e1100 */
[C---:B0-----:R-:W-:Y:S02]  /*6db0*/  IMAD R24, R150.reuse, 0x9, RZ ;  /* 0x0000000996187824 */ /* 0x041fe400078e02ff */
[----:B-1----:R-:W-:Y:S01]  /*6dc0*/  IMAD R4, R150, 0xa, RZ ;  /* 0x0000000a96047824 */ /* 0x002fe200078e02ff */
[----:B------:R-:W-:Y:S01]  /*6dd0*/  PRMT R163, RZ, 0x7610, R163 ;  /* 0x00007610ffa37816 */ /* 0x000fe200000000a3 */
[----:B------:R-:W0:Y:S01]  /*6de0*/  LDC R150, c[0x0][0x238] ;  /* 0x00008e00ff967b82 */ /* 0x000e220000000800 */
[----:B------:R-:W-:Y:S01]  /*6df0*/  IMAD.SHL.U32 R149, R10, 0x8, RZ ;  /* 0x000000080a957824 */ /* 0x000fe200078e00ff */
[----:B--2---:R-:W-:Y:S01]  /*6e00*/  IADD3 R8, P3, R11, R3, RZ ;  /* 0x000000030b087210 */ /* 0x004fe20007f7e0ff */
[----:B------:R1:W2:Y:S01]  /*6e10*/  @P0 LDG.E.U8 R164, desc[UR12][R6.64] ;  /* 0x0000000c06a40981 */ /* 0x0002a2000c1e1100 */
[----:B------:R-:W-:-:S02]  /*6e20*/  ISETP.GT.AND P2, PT, R0, 0x7, PT ;  /* 0x000000070000780c */ /* 0x000fc40003f44270 */
[-C--:B------:R-:W-:Y:S02]  /*6e30*/  LEA.HI.X.SX32 R9, R11, R2.reuse, 0x1, P3 ;  /* 0x000000020b097211 */ /* 0x080fe400018f0eff */
[CC--:B------:R-:W-:Y:S02]  /*6e40*/  IADD3 R10, P0, R149.reuse, R3.reuse, RZ ;  /* 0x00000003950a7210 */ /* 0x0c0fe40007f1e0ff */
[----:B------:R-:W-:Y:S01]  /*6e50*/  PRMT R162, RZ, 0x7610, R162 ;  /* 0x00007610ffa27816 */ /* 0x000fe200000000a2 */
[----:B------:R1:W2:Y:S02]  /*6e60*/  @P1 LDG.E.U8 R163, desc[UR12][R8.64] ;  /* 0x0000000c08a31981 */ /* 0x0002a4000c1e1100 */
[C---:B-1----:R-:W-:Y:S02]  /*6e70*/  IADD3 R6, P3, R148.reuse, R3, RZ ;  /* 0x0000000394067210 */ /* 0x042fe40007f7e0ff */
[-C--:B------:R-:W-:Y:S02]  /*6e80*/  LEA.HI.X.SX32 R11, R149, R2.reuse, 0x1, P0 ;  /* 0x00000002950b7211 */ /* 0x080fe400000f0eff */
[----:B------:R-:W-:-:S02]  /*6e90*/  LEA.HI.X.SX32 R7, R148, R2, 0x1, P3 ;  /* 0x0000000294077211 */ /* 0x000fc400018f0eff */
[----:B------:R-:W-:-:S03]  /*6ea0*/  IADD3 R8, P0, R24, R3, RZ ;  /* 0x0000000318087210 */ /* 0x000fc60007f1e0ff */
[----:B------:R1:W2:Y:S01]  /*6eb0*/  @P2 LDG.E.U8 R162, desc[UR12][R6.64] ;  /* 0x0000000c06a22981 */ /* 0x0002a2000c1e1100 */
[----:B------:R-:W-:Y:S02]  /*6ec0*/  LEA.HI.X.SX32 R9, R24, R2, 0x1, P0 ;  /* 0x0000000218097211 */ /* 0x000fe400000f0eff */
[----:B-1----:R-:W-:-:S04]  /*6ed0*/  IADD3 R6, P0, R4, R3, RZ ;  /* 0x0000000304067210 */ /* 0x002fc80007f1e0ff */
[----:B------:R-:W-:Y:S01]  /*6ee0*/  LEA.HI.X.SX32 R7, R4, R2, 0x1, P0 ;  /* 0x0000000204077211 */ /* 0x000fe200000f0eff */
[----:B0-----:R-:W-:Y:S02]  /*6ef0*/  IMAD R4, R150, 0xb, RZ ;  /* 0x0000000b96047824 */ /* 0x001fe400078e02ff */
[----:B------:R-:W0:Y:S01]  /*6f00*/  LDC R150, c[0x0][0x238] ;  /* 0x00008e00ff967b82 */ /* 0x000e220000000800 */
[C---:B------:R-:W-:Y:S02]  /*6f10*/  ISETP.GT.AND P2, PT, R0.reuse, 0xa, PT ;  /* 0x0000000a0000780c */ /* 0x040fe40003f44270 */
[----:B------:R-:W-:Y:S02]  /*6f20*/  PRMT R159, RZ, 0x7610, R159 ;  /* 0x00007610ff9f7816 */ /* 0x000fe4000000009f */
[----:B------:R-:W-:Y:S02]  /*6f30*/  ISETP.GT.AND P1, PT, R0, 0x9, PT ;  /* 0x000000090000780c */ /* 0x000fe40003f24270 */
[----:B------:R-:W-:-:S07]  /*6f40*/  PRMT R160, RZ, 0x7610, R160 ;  /* 0x00007610ffa07816 */ /* 0x000fce00000000a0 */
[----:B------:R1:W2:Y:S04]  /*6f50*/  @P2 LDG.E.U8 R159, desc[UR12][R6.64] ;  /* 0x0000000c069f2981 */ /* 0x0002a8000c1e1100 */
[----:B------:R-:W2:Y:S01]  /*6f60*/  @P1 LDG.E.U8 R160, desc[UR12][R8.64] ;  /* 0x0000000c08a01981 */ /* 0x000ea2000c1e1100 */
[----:B-1----:R-:W-:-:S04]  /*6f70*/  IADD3 R6, P0, R4, R3, RZ ;  /* 0x0000000304067210 */ /* 0x002fc80007f1e0ff */
[----:B------:R-:W-:Y:S01]  /*6f80*/  LEA.HI.X.SX32 R7, R4, R2, 0x1, P0 ;  /* 0x0000000204077211 */ /* 0x000fe200000f0eff */
[----:B0-----:R-:W-:Y:S02]  /*6f90*/  IMAD R4, R150, 0xc, RZ ;  /* 0x0000000c96047824 */ /* 0x001fe400078e02ff */
[----:B------:R-:W0:Y:S01]  /*6fa0*/  LDC R150, c[0x0][0x238] ;  /* 0x00008e00ff967b82 */ /* 0x000e220000000800 */
[----:B------:R-:W-:Y:S02]  /*6fb0*/  ISETP.GT.AND P1, PT, R0, 0xb, PT ;  /* 0x0000000b0000780c */ /* 0x000fe40003f24270 */
[----:B------:R-:W-:-:S11]  /*6fc0*/  PRMT R158, RZ, 0x7610, R158 ;  /* 0x00007610ff9e7816 */ /* 0x000fd6000000009e */
[----:B------:R1:W2:Y:S02]  /*6fd0*/  @P1 LDG.E.U8 R158, desc[UR12][R6.64] ;  /* 0x0000000c069e1981 */ /* 0x0002a4000c1e1100 */
[----:B-1----:R-:W-:-:S04]  /*6fe0*/  IADD3 R6, P0, R4, R3, RZ ;  /* 0x0000000304067210 */ /* 0x002fc80007f1e0ff */
[----:B------:R-:W-:Y:S01]  /*6ff0*/  LEA.HI.X.SX32 R7, R4, R2, 0x1, P0 ;  /* 0x0000000204077211 */ /* 0x000fe200000f0eff */
[----:B0-----:R-:W-:Y:S02]  /*7000*/  IMAD R4, R150, 0xd, RZ ;  /* 0x0000000d96047824 */ /* 0x001fe400078e02ff */
[----:B------:R-:W0:Y:S01]  /*7010*/  LDC R150, c[0x0][0x238] ;  /* 0x00008e00ff967b82 */ /* 0x000e220000000800 */
[C---:B------:R-:W-:Y:S02]  /*7020*/  ISETP.GT.AND P1, PT, R0.reuse, 0xc, PT ;  /* 0x0000000c0000780c */ /* 0x040fe40003f24270 */
[----:B------:R-:W-:Y:S02]  /*7030*/  PRMT R156, RZ, 0x7610, R156 ;  /* 0x00007610ff9c7816 */ /* 0x000fe4000000009c */
[----:B------:R-:W-:-:S09]  /*7040*/  ISETP.GT.AND P4, PT, R0, 0x8, PT ;  /* 0x000000080000780c */ /* 0x000fd20003f84270 */
[----:B------:R1:W3:Y:S02]  /*7050*/  @P1 LDG.E.U8 R156, desc[UR12][R6.64] ;  /* 0x0000000c069c1981 */ /* 0x0002e4000c1e1100 */
[----:B-1----:R-:W-:-:S04]  /*7060*/  IADD3 R6, P0, R4, R3, RZ ;  /* 0x0000000304067210 */ /* 0x002fc80007f1e0ff */
[----:B------:R-:W-:Y:S01]  /*7070*/  LEA.HI.X.SX32 R7, R4, R2, 0x1, P0 ;  /* 0x0000000204077211 */ /* 0x000fe200000f0eff */
[----:B0-----:R-:W-:Y:S02]  /*7080*/  IMAD R4, R150, 0xe, RZ ;  /* 0x0000000e96047824 */ /* 0x001fe400078e02ff */
[----:B------:R-:W0:Y:S01]  /*7090*/  LDC R150, c[0x0][0x238] ;  /* 0x00008e00ff967b82 */ /* 0x000e220000000800 */
[----:B------:R-:W-:Y:S02]  /*70a0*/  PRMT R161, RZ, 0x7610, R161 ;  /* 0x00007610ffa17816 */ /* 0x000fe400000000a1 */
[----:B------:R-:W-:-:S04]  /*70b0*/  ISETP.GT.AND P1, PT, R0, 0xd, PT ;  /* 0x0000000d0000780c */ /* 0x000fc80003f24270 */
[----:B------:R1:W2:Y:S02]  /*70c0*/  @P4 LDG.E.U8 R161, desc[UR12][R10.64] ;  /* 0x0000000c0aa14981 */ /* 0x0002a4000c1e1100 */
[----:B-1----:R-:W-:-:S07]  /*70d0*/  PRMT R11, RZ, 0x7610, R11 ;  /* 0x00007610ff0b7816 */ /* 0x002fce000000000b */
[----:B------:R1:W4:Y:S02]  /*70e0*/  @P1 LDG.E.U8 R11, desc[UR12][R6.64] ;  /* 0x0000000c060b1981 */ /* 0x000324000c1e1100 */
        /* <DEDUP_REMOVED lines=9> */
[----:B0-----:R-:W-:Y:S02]  /*7180*/  IMAD.SHL.U32 R4, R150, 0x10, RZ ;  /* 0x0000001096047824 */ /* 0x001fe400078e00ff */
        /* <DEDUP_REMOVED lines=66> */
[C---:B------:R-:W-:Y:S02]  /*75b0*/  ISETP.GT.AND P2, PT, R0.reuse, 0x19, PT ;  /* 0x000000190000780c */ /* 0x040fe40003f44270 */
[----:B------:R-:W-:-:S07]  /*75c0*/  ISETP.GT.AND P0, PT, R0, RZ, PT ;  /* 0x000000ff0000720c */ /* 0x000fce0003f04270 */
[----:B------:R1:W2:Y:S02]  /*75d0*/  @P1 LDG.E.U8 R20, desc[UR12][R6.64] ;  /* 0x0000000c06141981 */ /* 0x0002a4000c1e1100 */
[----:B-1----:R-:W-:-:S04]  /*75e0*/  IADD3 R6, P1, R4, R3, RZ ;  /* 0x0000000304067210 */ /* 0x002fc80007f3e0ff */
[----:B------:R-:W-:Y:S01]  /*75f0*/  LEA.HI.X.SX32 R7, R4, R2, 0x1, P1 ;  /* 0x0000000204077211 */ /* 0x000fe200008f0eff */
[----:B0-----:R-:W-:Y:S02]  /*7600*/  IMAD R4, R150, 0x1a, RZ ;  /* 0x0000001a96047824 */ /* 0x001fe400078e02ff */
[----:B------:R-:W0:Y:S01]  /*7610*/  LDC R150, c[0x0][0x238] ;  /* 0x00008e00ff967b82 */ /* 0x000e220000000800 */
[----:B------:R-:W-:Y:S02]  /*7620*/  PRMT R19, RZ, 0x7610, R19 ;  /* 0x00007610ff137816 */ /* 0x000fe40000000013 */
[----:B------:R-:W-:-:S04]  /*7630*/  PRMT R8, RZ, 0x7610, R8 ;  /* 0x00007610ff087816 */ /* 0x000fc80000000008 */
[----:B------:R1:W2:Y:S02]  /*7640*/  @P2 LDG.E.U8 R19, desc[UR12][R6.64] ;  /* 0x0000000c06132981 */ /* 0x0002a4000c1e1100 */
[----:B-1----:R-:W-:Y:S02]  /*7650*/  @P0 IMAD.MOV.U32 R6, RZ, RZ, R3 ;  /* 0x000000ffff060224 */ /* 0x002fe400078e0003 */
[----:B------:R-:W-:-:S05]  /*7660*/  @P0 IMAD.MOV.U32 R7, RZ, RZ, R2 ;  /* 0x000000ffff070224 */ /* 0x000fca00078e0002 */
        /* <DEDUP_REMOVED lines=14> */
[----:B------:R1:W2:Y:S01]  /*7750*/  @P1 LDG.E.U8 R17, desc[UR12][R6.64] ;  /* 0x0000000c06111981 */ /* 0x0002a2000c1e1100 */
[----:B------:R-:W-:Y:S02]  /*7760*/  ISETP.GT.AND P1, PT, R0, 0x1c, PT ;  /* 0x0000001c0000780c */ /* 0x000fe40003f24270 */
[----:B-1----:R-:W-:-:S04]  /*7770*/  IADD3 R6, P0, R4, R3, RZ ;  /* 0x0000000304067210 */ /* 0x002fc80007f1e0ff */
[----:B------:R-:W-:Y:S01]  /*7780*/  LEA.HI.X.SX32 R7, R4, R2, 0x1, P0 ;  /* 0x0000000204077211 */ /* 0x000fe200000f0eff */
[----:B0-----:R-:W-:Y:S02]  /*7790*/  IMAD R4, R150, 0x1d, RZ ;  /* 0x0000001d96047824 */ /* 0x001fe400078e02ff */
[----:B------:R-:W0:Y:S01]  /*77a0*/  LDC R150, c[0x0][0x238] ;  /* 0x00008e00ff967b82 */ /* 0x000e220000000800 */
[----:B------:R-:W-:-:S06]  /*77b0*/  PRMT R16, RZ, 0x7610, R16 ;  /* 0x00007610ff107816 */ /* 0x000fcc0000000010 */
[----:B------:R1:W2:Y:S01]  /*77c0*/  @P1 LDG.E.U8 R16, desc[UR12][R6.64] ;  /* 0x0000000c06101981 */ /* 0x0002a2000c1e1100 */
[----:B------:R-:W-:Y:S02]  /*77d0*/  ISETP.GT.AND P1, PT, R0, 0x1d, PT ;  /* 0x0000001d0000780c */ /* 0x000fe40003f24270 */
[----:B------:R-:W-:Y:S02]  /*77e0*/  PRMT R15, RZ, 0x7610, R15 ;  /* 0x00007610ff0f7816 */ /* 0x000fe4000000000f */
[----:B-1----:R-:W-:-:S04]  /*77f0*/  IADD3 R6, P0, R4, R3, RZ ;  /* 0x0000000304067210 */ /* 0x002fc80007f1e0ff */
[----:B------:R-:W-:Y:S01]  /*7800*/  LEA.HI.X.SX32 R7, R4, R2, 0x1, P0 ;  /* 0x0000000204077211 */ /* 0x000fe200000f0eff */
[----:B0-----:R-:W-:-:S04]  /*7810*/  IMAD R4, R150, 0x1e, RZ ;  /* 0x0000001e96047824 */ /* 0x001fc800078e02ff */
[----:B------:R0:W2:Y:S01]  /*7820*/  @P1 LDG.E.U8 R15, desc[UR12][R6.64] ;  /* 0x0000000c060f1981 */ /* 0x0000a2000c1e1100 */
[----:B------:R-:W-:Y:S02]  /*7830*/  ISETP.GT.AND P1, PT, R0, 0x1e, PT ;  /* 0x0000001e0000780c */ /* 0x000fe40003f24270 */
[----:B------:R-:W-:Y:S02]  /*7840*/  PRMT R13, RZ, 0x7610, R13 ;  /* 0x00007610ff0d7816 */ /* 0x000fe4000000000d */
[----:B0-----:R-:W-:-:S04]  /*7850*/  IADD3 R6, P0, R4, R3, RZ ;  /* 0x0000000304067210 */ /* 0x001fc80007f1e0ff */
[----:B------:R-:W-:Y:S01]  /*7860*/  LEA.HI.X.SX32 R7, R4, R2, 0x1, P0 ;  /* 0x0000000204077211 */ /* 0x000fe200000f0eff */
[----:B------:R-:W-:Y:S01]  /*7870*/  IMAD R4, R151, 0x1f, RZ ;  /* 0x0000001f97047824 */ /* 0x000fe200078e02ff */
[----:B------:R0:W-:Y:S04]  /*7880*/  STL [R1+0x320], R3 ;  /* 0x0003200301007387 */ /* 0x0001e80000100800 */
[----:B------:R1:W2:Y:S04]  /*7890*/  @P1 LDG.E.U8 R13, desc[UR12][R6.64] ;  /* 0x0000000c060d1981 */ /* 0x0002a8000c1e1100 */
[----:B------:R-:W2:Y:S01]  /*78a0*/  LDL R24, [R1+0x304] ;  /* 0x0003040001187983 */ /* 0x000ea20000100800 */
[----:B-1----:R-:W-:-:S03]  /*78b0*/  IADD3 R6, P0, R4, R3, RZ ;  /* 0x0000000304067210 */ /* 0x002fc60007f1e0ff */
[----:B0-----:R-:W2:Y:S01]  /*78c0*/  LDL R3, [R1+0x2f0] ;  /* 0x0002f00001037983 */ /* 0x001ea20000100800 */
[----:B------:R-:W-:-:S03]  /*78d0*/  LEA.HI.X.SX32 R7, R4, R2, 0x1, P0 ;  /* 0x0000000204077211 */ /* 0x000fc600000f0eff */
[----:B------:R-:W2:Y:S01]  /*78e0*/  LDL R4, [R1+0x2f4] ;  /* 0x0002f40001047983 */ /* 0x000ea20000100800 */
[----:B------:R-:W-:-:S03]  /*78f0*/  ISETP.GE.AND P0, PT, R14, R0, PT ;  /* 0x000000000e00720c */ /* 0x000fc60003f06270 */
[----:B------:R-:W-:Y:S04]  /*7900*/  STL [R1+0x314], R2 ;  /* 0x0003140201007387 */ /* 0x000fe80000100800 */
[----:B------:R-:W2:Y:S01]  /*7910*/  LDL.LU R14, [R1+0x300] ;  /* 0x00030000010e7983 */ /* 0x000ea20000300800 */
[----:B------:R-:W0:Y:S01]  /*7920*/  S2R R151, SR_TID.X ;  /* 0x0000000000977919 */ /* 0x000e220000002100 */
[----:B------:R-:W-:Y:S02]  /*7930*/  ISETP.GT.AND P1, PT, R0, 0x1f, PT ;  /* 0x0000001f0000780c */ /* 0x000fe40003f24270 */
[----:B------:R-:W-:-:S11]  /*7940*/  PRMT R12, RZ, 0x7610, R12 ;  /* 0x00007610ff0c7816 */ /* 0x000fd6000000000c */
[----:B------:R1:W2:Y:S01]  /*7950*/  @P1 LDG.E.U8 R12, desc[UR12][R6.64] ;  /* 0x0000000c060c1981 */ /* 0x0002a2000c1e1100 */
[----:B---3--:R-:W-:Y:S02]  /*7960*/  LOP3.LUT R156, R156, 0xffff, RZ, 0xc0, !PT ;  /* 0x0000ffff9c9c7812 */ /* 0x008fe400078ec0ff */
[----:B----4-:R-:W-:Y:S02]  /*7970*/  LOP3.LUT R11, R11, 0xffff, RZ, 0xc0, !PT ;  /* 0x0000ffff0b0b7812 */ /* 0x010fe400078ec0ff */
[----:B------:R-:W-:Y:S02]  /*7980*/  LOP3.LUT R167, R167, 0xffff, RZ, 0xc0, !PT ;  /* 0x0000ffffa7a77812 */ /* 0x000fe400078ec0ff */
[----:B------:R-:W-:Y:S02]  /*7990*/  LOP3.LUT R166, R166, 0xffff, RZ, 0xc0, !PT ;  /* 0x0000ffffa6a67812 */ /* 0x000fe400078ec0ff */
[----:B------:R-:W-:Y:S02]  /*79a0*/  LOP3.LUT R165, R165, 0xffff, RZ, 0xc0, !PT ;  /* 0x0000ffffa5a57812 */ /* 0x000fe400078ec0ff */
[----:B--2---:R-:W-:-:S02]  /*79b0*/  LOP3.LUT R164, R164, 0xffff, RZ, 0xc0, !PT ;  /* 0x0000ffffa4a47812 */ /* 0x004fc400078ec0ff */
[----:B------:R-:W-:Y:S02]  /*79c0*/  LOP3.LUT R163, R163, 0xffff, RZ, 0xc0, !PT ;  /* 0x0000ffffa3a37812 */ /* 0x000fe400078ec0ff */
[----:B0-----:R-:W-:Y:S02]  /*79d0*/  SHF.R.S32.HI R25, RZ, 0x2, R151 ;  /* 0x00000002ff197819 */ /* 0x001fe40000011497 */
[----:B------:R-:W-:Y:S02]  /*79e0*/  LOP3.LUT R162, R162, 0xffff, RZ, 0xc0, !PT ;  /* 0x0000ffffa2a27812 */ /* 0x000fe400078ec0ff */
[----:B------:R-:W-:Y:S02]  /*79f0*/  LOP3.LUT R161, R161, 0xffff, RZ, 0xc0, !PT ;  /* 0x0000ffffa1a17812 */ /* 0x000fe400078ec0ff */
[----:B------:R-:W-:Y:S02]  /*7a00*/  LOP3.LUT R160, R160, 0xffff, RZ, 0xc0, !PT ;  /* 0x0000ffffa0a07812 */ /* 0x000fe400078ec0ff */
[----:B------:R-:W-:-:S02]  /*7a10*/  LOP3.LUT R159, R159, 0xffff, RZ, 0xc0, !PT ;  /* 0x0000ffff9f9f7812 */ /* 0x000fc400078ec0ff */
[----:B------:R-:W-:Y:S02]  /*7a20*/  LOP3.LUT R158, R158, 0xffff, RZ, 0xc0, !PT ;  /* 0x0000ffff9e9e7812 */ /* 0x000fe400078ec0ff */
[----:B------:R-:W-:Y:S02]  /*7a30*/  LOP3.LUT R10, R10, 0xffff, RZ, 0xc0, !PT ;  /* 0x0000ffff0a0a7812 */ /* 0x000fe400078ec0ff */
[----:B------:R-:W-:Y:S02]  /*7a40*/  LOP3.LUT R9, R9, 0xffff, RZ, 0xc0, !PT ;  /* 0x0000ffff09097812 */ /* 0x000fe400078ec0ff */
[----:B------:R-:W-:Y:S02]  /*7a50*/  LOP3.LUT R168, R168, 0xffff, RZ, 0xc0, !PT ;  /* 0x0000ffffa8a87812 */ /* 0x000fe400078ec0ff */
[----:B------:R-:W-:Y:S01]  /*7a60*/  SGXT R25, R25, 0x1 ;  /* 0x000000011919781a */ /* 0x000fe20000000200 */
[----:B------:R-:W-:Y:S01]  /*7a70*/  IMAD.SHL.U32 R26, R151, 0x20, RZ ;  /* 0x00000020971a7824 */ /* 0x000fe200078e00ff */
[----:B------:R-:W-:-:S02]  /*7a80*/  PRMT R156, R156, 0x3340, R11 ;  /* 0x000033409c9c7816 */ /* 0x000fc4000000000b */
[----:B------:R-:W-:Y:S02]  /*7a90*/  PRMT R166, R167, 0x3340, R166 ;  /* 0x00003340a7a67816 */ /* 0x000fe400000000a6 */
[----:B------:R-:W-:Y:S02]  /*7aa0*/  PRMT R164, R165, 0x3340, R164 ;  /* 0x00003340a5a47816 */ /* 0x000fe400000000a4 */
[----:B------:R-:W-:Y:S02]  /*7ab0*/  PRMT R162, R163, 0x3340, R162 ;  /* 0x00003340a3a27816 */ /* 0x000fe400000000a2 */
[----:B------:R-:W-:Y:S02]  /*7ac0*/  PRMT R160, R161, 0x3340, R160 ;  /* 0x00003340a1a07816 */ /* 0x000fe400000000a0 */
[----:B------:R-:W-:Y:S02]  /*7ad0*/  PRMT R158, R159, 0x3340, R158 ;  /* 0x000033409f9e7816 */ /* 0x000fe4000000009e */
[----:B------:R-:W-:-:S02]  /*7ae0*/  PRMT R11, R10, 0x3340, R9 ;  /* 0x000033400a0b7816 */ /* 0x000fc40000000009 */
[----:B------:R-:W-:Y:S02]  /*7af0*/  LOP3.LUT R25, R25, 0x90, RZ, 0xc0, !PT ;  /* 0x0000009019197812 */ /* 0x000fe400078ec0ff */
[----:B------:R-:W-:Y:S02]  /*7b00*/  PRMT R9, R164, 0x5410, R162 ;  /* 0x00005410a4097816 */ /* 0x000fe400000000a2 */
[----:B------:R-:W-:Y:S02]  /*7b10*/  PRMT R10, R160, 0x5410, R158 ;  /* 0x00005410a00a7816 */ /* 0x000fe4000000009e */
[----:B------:R-:W-:Y:S02]  /*7b20*/  LOP3.LUT R25, R25, 0xf60, R26, 0xf8, !PT ;  /* 0x00000f6019197812 */ /* 0x000fe400078ef81a */
[----:B------:R-:W-:Y:S02]  /*7b30*/  PRMT R11, R156, 0x5410, R11 ;  /* 0x000054109c0b7816 */ /* 0x000fe4000000000b */
[----:B-1----:R-:W-:-:S02]  /*7b40*/  IADD3 R6, P1, R5, R192, RZ ;  /* 0x000000c005067210 */ /* 0x002fc40007f3e0ff */
[----:B------:R-:W-:Y:S02]  /*7b50*/  PRMT R188, RZ, 0x7610, R188 ;  /* 0x00007610ffbc7816 */ /* 0x000fe400000000bc */
[----:B------:R-:W-:Y:S02]  /*7b60*/  PRMT R156, RZ, 0x7610, R156 ;  /* 0x00007610ff9c7816 */ /* 0x000fe4000000009c */
[----:B------:R-:W-:-:S04]  /*7b70*/  LOP3.LUT R8, R8, 0xffff, RZ, 0xc0, !PT ;  /* 0x0000ffff08087812 */ /* 0x000fc800078ec0ff */
[----:B------:R-:W-:-:S04]  /*7b80*/  PRMT R8, R8, 0x3340, R168 ;  /* 0x0000334008087816 */ /* 0x000fc800000000a8 */
[----:B------:R-:W-:Y:S01]  /*7b90*/  PRMT R8, R8, 0x5410, R166 ;  /* 0x0000541008087816 */ /* 0x000fe200000000a6 */
[----:B------:R-:W-:Y:S06]  /*7ba0*/  BAR.SYNC.DEFER_BLOCKING 0x0 ;  /* 0x0000000000007b1d */ /* 0x000fec0000010000 */
[----:B------:R0:W-:Y:S02]  /*7bb0*/  STS.128 [R25+UR6+0x2000], R8 ;  /* 0x0020000819007988 */ /* 0x0001e40008000c06 */
[----:B0-----:R-:W-:-:S05]  /*7bc0*/  SHF.R.S32.HI R25, RZ, 0x1f, R5 ;  /* 0x0000001fff197819 */ /* 0x001fca0000011405 */
[----:B------:R-:W-:-:S05]  /*7bd0*/  IMAD.X R7, R25, 0x1, R191, P1 ;  /* 0x0000000119077824 */ /* 0x000fca00008e06bf */
[----:B------:R0:W2:Y:S02]  /*7be0*/  @!P0 LDG.E.U8 R188, desc[UR12][R6.64] ;  /* 0x0000000c06bc8981 */ /* 0x0000a4000c1e1100 */
[----:B0-----:R-:W-:-:S05]  /*7bf0*/  IADD3 R6, P1, R5, R24, RZ ;  /* 0x0000001805067210 */ /* 0x001fca0007f3e0ff */
[----:B------:R-:W-:-:S05]  /*7c00*/  IMAD.X R7, R25, 0x1, R14, P1 ;  /* 0x0000000119077824 */ /* 0x000fca00008e060e */
[----:B------:R0:W3:Y:S04]  /*7c10*/  @!P0 LDG.E.U8 R156, desc[UR12][R6.64] ;  /* 0x0000000c069c8981 */ /* 0x0000e8000c1e1100 */
[----:B------:R1:W-:Y:S04]  /*7c20*/  STL [R1+0x318], R14 ;  /* 0x0003180e01007387 */ /* 0x0003e80000100800 */
[----:B------:R-:W4:Y:S01]  /*7c30*/  LDL R24, [R1+0x2e4] ;  /* 0x0002e40001187983 */ /* 0x000f220000100800 */
[----:B0-----:R-:W-:-:S03]  /*7c40*/  IADD3 R6, P1, R5, R4, RZ ;  /* 0x0000000405067210 */ /* 0x001fc60007f3e0ff */
[----:B------:R-:W2:Y:S02]  /*7c50*/  LDL R4, [R1+0x30c] ;  /* 0x00030c0001047983 */ /* 0x000ea40000100800 */
[----:B------:R-:W-:Y:S02]  /*7c60*/  IMAD.X R7, R25, 0x1, R3, P1 ;  /* 0x0000000119077824 */ /* 0x000fe400008e0603 */
[----:B-1----:R-:W3:Y:S04]  /*7c70*/  LDL R14, [R1+0x2d4] ;  /* 0x0002d400010e7983 */ /* 0x002ee80000100800 */
[----:B------:R-:W3:Y:S04]  /*7c80*/  LDL R32, [R1+0x2c4] ;  /* 0x0002c40001207983 */ /* 0x000ee80000100800 */
[----:B------:R-:W3:Y:S04]  /*7c90*/  LDL R3, [R1+0x2d0] ;  /* 0x0002d00001037983 */ /* 0x000ee80000100800 */
[----:B------:R-:W3:Y:S04]  /*7ca0*/  LDL R31, [R1+0x2b4] ;  /* 0x0002b400011f7983 */ /* 0x000ee80000100800 */
[----:B------:R-:W3:Y:S04]  /*7cb0*/  LDL R30, [R1+0x2c0] ;  /* 0x0002c000011e7983 */ /* 0x000ee80000100800 */
[----:B------:R-:W3:Y:S04]  /*7cc0*/  LDL R29, [R1+0x2b0] ;  /* 0x0002b000011d7983 */ /* 0x000ee80000100800 */
[----:B------:R-:W3:Y:S04]  /*7cd0*/  LDL.LU R2, [R1+0x2e0] ;  /* 0x0002e00001027983 */ /* 0x000ee80000300800 */
[----:B------:R-:W3:Y:S01]  /*7ce0*/  LDL R28, [R1+0x2a4] ;  /* 0x0002a400011c7983 */ /* 0x000ee20000100800 */
[----:B------:R-:W-:-:S03]  /*7cf0*/  PRMT R158, RZ, 0x7610, R158 ;  /* 0x00007610ff9e7816 */ /* 0x000fc6000000009e */
[----:B------:R-:W3:Y:S01]  /*7d00*/  LDL R27, [R1+0x2a0] ;  /* 0x0002a000011b7983 */ /* 0x000ee20000100800 */
[----:B------:R-:W-:Y:S02]  /*7d10*/  LOP3.LUT R157, R157, 0xffff, RZ, 0xc0, !PT ;  /* 0x0000ffff9d9d7812 */ /* 0x000fe400078ec0ff */
[----:B------:R-:W-:Y:S01]  /*7d20*/  LOP3.LUT R155, R155, 0xffff, RZ, 0xc0, !PT ;  /* 0x0000ffff9b9b7812 */ /* 0x000fe200078ec0ff */
[----:B------:R4:W3:Y:S01]  /*7d30*/  @!P0 LDG.E.U8 R158, desc[UR12][R6.64] ;  /* 0x0000000c069e8981 */ /* 0x0008e2000c1e1100 */
        /* <DEDUP_REMOVED lines=14> */
[----:B------:R-:W-:Y:S02]  /*7e20*/  PRMT R155, R157, 0x3340, R155 ;  /* 0x000033409d9b7816 */ /* 0x000fe4000000009b */
[----:B------:R-:W-:-:S02]  /*7e30*/  PRMT R8, R154, 0x3340, R153 ;  /* 0x000033409a087816 */ /* 0x000fc40000000099 */
[----:B------:R-:W-:Y:S02]  /*7e40*/  PRMT R23, R152, 0x3340, R23 ;  /* 0x0000334098177816 */ /* 0x000fe40000000017 */
[----:B------:R-:W-:Y:S02]  /*7e50*/  PRMT R9, R22, 0x3340, R21 ;  /* 0x0000334016097816 */ /* 0x000fe40000000015 */
[----:B------:R-:W-:Y:S02]  /*7e60*/  PRMT R19, R20, 0x3340, R19 ;  /* 0x0000334014137816 */ /* 0x000fe40000000013 */
[----:B------:R-:W-:Y:S02]  /*7e70*/  PRMT R10, R18, 0x3340, R17 ;  /* 0x00003340120a7816 */ /* 0x000fe40000000011 */
[----:B------:R-:W-:Y:S02]  /*7e80*/  PRMT R15, R16, 0x3340, R15 ;  /* 0x00003340100f7816 */ /* 0x000fe4000000000f */
[----:B------:R-:W-:-:S02]  /*7e90*/  PRMT R11, R13, 0x3340, R12 ;  /* 0x000033400d0b7816 */ /* 0x000fc4000000000c */
[----:B------:R-:W-:Y:S02]  /*7ea0*/  PRMT R8, R155, 0x5410, R8 ;  /* 0x000054109b087816 */ /* 0x000fe40000000008 */
[----:B------:R-:W-:Y:S02]  /*7eb0*/  PRMT R9, R23, 0x5410, R9 ;  /* 0x0000541017097816 */ /* 0x000fe40000000009 */
[----:B------:R-:W-:Y:S02]  /*7ec0*/  PRMT R10, R19, 0x5410, R10 ;  /* 0x00005410130a7816 */ /* 0x000fe4000000000a */
[----:B------:R-:W-:Y:S02]  /*7ed0*/  PRMT R11, R15, 0x5410, R11 ;  /* 0x000054100f0b7816 */ /* 0x000fe4000000000b */
[----:B----4-:R-:W-:-:S03]  /*7ee0*/  IADD3 R6, P1, R5, R24, RZ ;  /* 0x0000001805067210 */ /* 0x010fc60007f3e0ff */
[----:B--2---:R0:W-:Y:S04]  /*7ef0*/  STS.128 [R4+UR6+0x2000], R8 ;  /* 0x0020000804007988 */ /* 0x0041e80008000c06 */
[----:B---3--:R1:W-:Y:S04]  /*7f00*/  STL [R1+0x31c], R2 ;  /* 0x00031c0201007387 */ /* 0x0083e80000100800 */
[----:B------:R-:W2:Y:S04]  /*7f10*/  LDL R26, [R1+0x294] ;  /* 0x00029400011a7983 */ /* 0x000ea80000100800 */
[----:B------:R-:W3:Y:S01]  /*7f20*/  LDL R24, [R1+0x290] ;  /* 0x0002900001187983 */ /* 0x000ee20000100800 */
[----:B------:R-:W-:Y:S01]  /*7f30*/  IMAD.X R7, R25, 0x1, R2, P1 ;  /* 0x0000000119077824 */ /* 0x000fe200008e0602 */
[----:B------:R-:W-:-:S02]  /*7f40*/  IADD3 R12, P1, R5, R14, RZ ;  /* 0x0000000e050c7210 */ /* 0x000fc40007f3e0ff */
[----:B------:R-:W4:Y:S04]  /*7f50*/  LDL.LU R14, [R1+0x2d8] ;  /* 0x0002d800010e7983 */ /* 0x000f280000300800 */
[----:B0-----:R-:W4:Y:S04]  /*7f60*/  LDL.LU R4, [R1+0x2f8] ;  /* 0x0002f80001047983 */ /* 0x001f280000300800 */
[----:B------:R-:W4:Y:S01]  /*7f70*/  LDL R10, [R1+0x284] ;  /* 0x00028400010a7983 */ /* 0x000f220000100800 */
[----:B------:R-:W-:-:S03]  /*7f80*/  IMAD.X R13, R25, 0x1, R3, P1 ;  /* 0x00000001190d7824 */ /* 0x000fc600008e0603 */
[----:B------:R-:W4:Y:S04]  /*7f90*/  LDL R37, [R1+0x280] ;  /* 0x0002800001257983 */ /* 0x000f280000100800 */
[----:B------:R-:W4:Y:S04]  /*7fa0*/  LDL.LU R3, [R1+0x2fc] ;  /* 0x0002fc0001037983 */ /* 0x000f280000300800 */
[----:B-1----:R-:W4:Y:S04]  /*7fb0*/  LDL.LU R2, [R1+0x2c8] ;  /* 0x0002c80001027983 */ /* 0x002f280000300800 */
[----:B------:R-:W4:Y:S04]  /*7fc0*/  LDL R36, [R1+0x274] ;  /* 0x0002740001247983 */ /* 0x000f280000100800 */
[----:B------:R-:W4:Y:S01]  /*7fd0*/  LDL R35, [R1+0x270] ;  /* 0x0002700001237983 */ /* 0x000f220000100800 */
[----:B------:R-:W-:-:S03]  /*7fe0*/  PRMT R17, RZ, 0x7610, R17 ;  /* 0x00007610ff117816 */ /* 0x000fc60000000011 */
[----:B------:R-:W4:Y:S04]  /*7ff0*/  LDL R34, [R1+0x264] ;  /* 0x0002640001227983 */ /* 0x000f280000100800 */
[----:B------:R-:W4:Y:S04]  /*8000*/  LDL R33, [R1+0x260] ;  /* 0x0002600001217983 */ /* 0x000f280000100800 */
[----:B------:R0:W4:Y:S01]  /*8010*/  @!P0 LDG.E.U8 R17, desc[UR12][R6.64] ;  /* 0x0000000c06118981 */ /* 0x000122000c1e1100 */
[----:B------:R-:W-:-:S03]  /*8020*/  IADD3 R8, P1, R5, R31, RZ ;  /* 0x0000001f05087210 */ /* 0x000fc60007f3e0ff */
[----:B------:R-:W4:Y:S01]  /*8030*/  LDL R31, [R1+0x250] ;  /* 0x00025000011f7983 */ /* 0x000f220000100800 */
[----:B------:R-:W-:Y:S02]  /*8040*/  PRMT R16, RZ, 0x7610, R16 ;  /* 0x00007610ff107816 */ /* 0x000fe40000000010 */
[----:B------:R-:W-:Y:S01]  /*8050*/  PRMT R18, RZ, 0x7610, R18 ;  /* 0x00007610ff127816 */ /* 0x000fe20000000012 */
[----:B------:R-:W4:Y:S01]  /*8060*/  LDL R11, [R1+0x214] ;  /* 0x00021400010b7983 */ /* 0x000f220000100800 */
[----:B0-----:R-:W-:-:S03]  /*8070*/  IADD3 R6, P2, R5, R32, RZ ;  /* 0x0000002005067210 */ /* 0x001fc60007f5e0ff */
[----:B------:R-:W4:Y:S02]  /*8080*/  LDL R32, [R1+0x254] ;  /* 0x0002540001207983 */ /* 0x000f240000100800 */
[C---:B------:R-:W-:Y:S02]  /*8090*/  IMAD.X R7, R25.reuse, 0x1, R30, P2 ;  /* 0x0000000119077824 */ /* 0x040fe400010e061e */
[----:B------:R-:W4:Y:S01]  /*80a0*/  LDL R30, [R1+0x244] ;  /* 0x00024400011e7983 */ /* 0x000f220000100800 */
[----:B------:R-:W-:-:S03]  /*80b0*/  IMAD.X R9, R25, 0x1, R29, P1 ;  /* 0x0000000119097824 */ /* 0x000fc600008e061d */
[----:B------:R-:W4:Y:S04]  /*80c0*/  LDL R29, [R1+0x240] ;  /* 0x00024000011d7983 */ /* 0x000f280000100800 */
[----:B------:R0:W4:Y:S01]  /*80d0*/  @!P0 LDG.E.U8 R16, desc[UR12][R6.64] ;  /* 0x0000000c06108981 */ /* 0x000122000c1e1100 */
[----:B------:R-:W-:-:S03]  /*80e0*/  PRMT R15, RZ, 0x7610, R15 ;  /* 0x00007610ff0f7816 */ /* 0x000fc6000000000f */
[----:B------:R-:W4:Y:S04]  /*80f0*/  @!P0 LDG.E.U8 R18, desc[UR12][R8.64] ;  /* 0x0000000c08128981 */ /* 0x000f28000c1e1100 */
[----:B------:R1:W4:Y:S01]  /*8100*/  @!P0 LDG.E.U8 R15, desc[UR12][R12.64] ;  /* 0x0000000c0c0f8981 */ /* 0x000322000c1e1100 */
[----:B0-----:R-:W-:-:S03]  /*8110*/  IADD3 R6, P1, R5, R28, RZ ;  /* 0x0000001c05067210 */ /* 0x001fc60007f3e0ff */
[----:B------:R-:W4:Y:S02]  /*8120*/  LDL R28, [R1+0x234] ;  /* 0x00023400011c7983 */ /* 0x000f240000100800 */
[----:B------:R-:W-:Y:S02]  /*8130*/  IMAD.X R7, R25, 0x1, R27, P1 ;  /* 0x0000000119077824 */ /* 0x000fe400008e061b */
[----:B------:R-:W4:Y:S01]  /*8140*/  LDL R27, [R1+0x230] ;  /* 0x00023000011b7983 */ /* 0x000f220000100800 */
[----:B-1----:R-:W-:Y:S02]  /*8150*/  PRMT R12, RZ, 0x7610, R12 ;  /* 0x00007610ff0c7816 */ /* 0x002fe4000000000c */
[----:B------:R-:W-:-:S04]  /*8160*/  PRMT R13, RZ, 0x7610, R13 ;  /* 0x00007610ff0d7816 */ /* 0x000fc8000000000d */
[----:B------:R4:W4:Y:S01]  /*8170*/  @!P0 LDG.E.U8 R12, desc[UR12][R6.64] ;  /* 0x0000000c060c8981 */ /* 0x000922000c1e1100 */
[----:B--2---:R-:W-:-:S03]  /*8180*/  IADD3 R8, P1, R5, R26, RZ ;  /* 0x0000001a05087210 */ /* 0x004fc60007f3e0ff */
[----:B------:R-:W2:Y:S02]  /*8190*/  LDL R26, [R1+0x224] ;  /* 0x00022400011a7983 */ /* 0x000ea40000100800 */
[----:B---3--:R-:W-:Y:S02]  /*81a0*/  IMAD.X R9, R25, 0x1, R24, P1 ;  /* 0x0000000119097824 */ /* 0x008fe400008e0618 */
[----:B------:R-:W3:Y:S04]  /*81b0*/  LDL R24, [R1+0x220] ;  /* 0x0002200001187983 */ /* 0x000ee80000100800 */
[----:B------:R-:W3:Y:S01]  /*81c0*/  @!P0 LDG.E.U8 R13, desc[UR12][R8.64] ;  /* 0x0000000c080d8981 */ /* 0x000ee2000c1e1100 */
[----:B----4-:R-:W-:-:S03]  /*81d0*/  IADD3 R6, P1, R5, R10, RZ ;  /* 0x0000000a05067210 */ /* 0x010fc60007f3e0ff */
[----:B------:R-:W4:Y:S04]  /*81e0*/  LDL R10, [R1+0x210] ;  /* 0x00021000010a7983 */ /* 0x000f280000100800 */
[----:B------:R-:W4:Y:S04]  /*81f0*/  LDL R9, [R1+0x204] ;  /* 0x0002040001097983 */ /* 0x000f280000100800 */
[----:B------:R-:W4:Y:S01]  /*8200*/  LDL R8, [R1+0x200] ;  /* 0x0002000001087983 */ /* 0x000f220000100800 */
[----:B------:R-:W-:Y:S01]  /*8210*/  PRMT R19, RZ, 0x7610, R19 ;  /* 0x00007610ff137816 */ /* 0x000fe20000000013 */
[----:B------:R-:W-:-:S05]  /*8220*/  IMAD.X R7, R25, 0x1, R37, P1 ;  /* 0x0000000119077824 */ /* 0x000fca00008e0625 */
[----:B------:R0:W4:Y:S01]  /*8230*/  @!P0 LDG.E.U8 R19, desc[UR12][R6.64] ;  /* 0x0000000c06138981 */ /* 0x000122000c1e1100 */
[----:B------:R-:W-:Y:S02]  /*8240*/  PRMT R20, RZ, 0x7610, R20 ;  /* 0x00007610ff147816 */ /* 0x000fe40000000014 */
[----:B0-----:R-:W-:-:S05]  /*8250*/  IADD3 R6, P1, R5, R36, RZ ;  /* 0x0000002405067210 */ /* 0x001fca0007f3e0ff */
        /* <DEDUP_REMOVED lines=12> */
[----:B------:R-:W-:Y:S01]  /*8320*/  IMAD.X R7, R25, 0x1, R29, P1 ;  /* 0x0000000119077824 */ /* 0x000fe200008e061d */
[----:B------:R-:W-:Y:S01]  /*8330*/  PRMT R170, RZ, 0x7610, R170 ;  /* 0x00007610ffaa7816 */ /* 0x000fe200000000aa */
[----:B------:R-:W4:Y:S04]  /*8340*/  LDL R29, [R1+0x2dc] ;  /* 0x0002dc00011d7983 */ /* 0x000f280000100800 */
[----:B------:R0:W4:Y:S02]  /*8350*/  @!P0 LDG.E.U8 R168, desc[UR12][R6.64] ;  /* 0x0000000c06a88981 */ /* 0x000124000c1e1100 */
[----:B0-----:R-:W-:Y:S02]  /*8360*/  IADD3 R6, P1, R5, R28, RZ ;  /* 0x0000001c05067210 */ /* 0x001fe40007f3e0ff */
[----:B------:R-:W-:Y:S01]  /*8370*/  PRMT R171, RZ, 0x7610, R171 ;  /* 0x00007610ffab7816 */ /* 0x000fe200000000ab */
[----:B------:R-:W4:Y:S02]  /*8380*/  LDL R28, [R1+0x2e8] ;  /* 0x0002e800011c7983 */ /* 0x000f240000100800 */
[----:B------:R-:W-:Y:S01]  /*8390*/  IMAD.X R7, R25, 0x1, R27, P1 ;  /* 0x0000000119077824 */ /* 0x000fe200008e061b */
[----:B------:R-:W-:Y:S01]  /*83a0*/  PRMT R173, RZ, 0x7610, R173 ;  /* 0x00007610ffad7816 */ /* 0x000fe200000000ad */
[----:B------:R-:W4:Y:S04]  /*83b0*/  LDL R27, [R1+0x2cc] ;  /* 0x0002cc00011b7983 */ /* 0x000f280000100800 */
[----:B------:R2:W4:Y:S01]  /*83c0*/  @!P0 LDG.E.U8 R170, desc[UR12][R6.64] ;  /* 0x0000000c06aa8981 */ /* 0x000522000c1e1100 */
[----:B------:R-:W-:-:S02]  /*83d0*/  PRMT R174, RZ, 0x7610, R174 ;  /* 0x00007610ffae7816 */ /* 0x000fc400000000ae */
[----:B------:R-:W-:Y:S02]  /*83e0*/  PRMT R176, RZ, 0x7610, R176 ;  /* 0x00007610ffb07816 */ /* 0x000fe400000000b0 */
[----:B------:R-:W-:Y:S02]  /*83f0*/  PRMT R177, RZ, 0x7610, R177 ;  /* 0x00007610ffb17816 */ /* 0x000fe400000000b1 */
[----:B------:R-:W-:Y:S02]  /*8400*/  PRMT R179, RZ, 0x7610, R179 ;  /* 0x00007610ffb37816 */ /* 0x000fe400000000b3 */
[----:B------:R-:W-:Y:S02]  /*8410*/  PRMT R180, RZ, 0x7610, R180 ;  /* 0x00007610ffb47816 */ /* 0x000fe400000000b4 */
[----:B------:R-:W-:Y:S02]  /*8420*/  PRMT R182, RZ, 0x7610, R182 ;  /* 0x00007610ffb67816 */ /* 0x000fe400000000b6 */
[----:B------:R-:W-:-:S02]  /*8430*/  PRMT R183, RZ, 0x7610, R183 ;  /* 0x00007610ffb77816 */ /* 0x000fc400000000b7 */
[----:B------:R-:W-:Y:S02]  /*8440*/  PRMT R185, RZ, 0x7610, R185 ;  /* 0x00007610ffb97816 */ /* 0x000fe400000000b9 */
[----:B------:R-:W-:Y:S02]  /*8450*/  PRMT R186, RZ, 0x7610, R186 ;  /* 0x00007610ffba7816 */ /* 0x000fe400000000ba */
[----:B------:R-:W-:Y:S02]  /*8460*/  PRMT R187, RZ, 0x7610, R187 ;  /* 0x00007610ffbb7816 */ /* 0x000fe400000000bb */
[----:B------:R-:W-:Y:S02]  /*8470*/  PRMT R184, RZ, 0x7610, R184 ;  /* 0x00007610ffb87816 */ /* 0x000fe400000000b8 */
[----:B--2---:R-:W-:Y:S02]  /*8480*/  IADD3 R6, P1, R5, R26, RZ ;  /* 0x0000001a05067210 */ /* 0x004fe40007f3e0ff */
[----:B------:R-:W-:Y:S01]  /*8490*/  PRMT R181, RZ, 0x7610, R181 ;  /* 0x00007610ffb57816 */ /* 0x000fe200000000b5 */
[----:B------:R-:W2:Y:S02]  /*84a0*/  LDL R26, [R1+0x2bc] ;  /* 0x0002bc00011a7983 */ /* 0x000ea40000100800 */
[----:B---3--:R-:W-:Y:S01]  /*84b0*/  IMAD.X R7, R25, 0x1, R24, P1 ;  /* 0x0000000119077824 */ /* 0x008fe200008e0618 */
[----:B------:R-:W-:Y:S01]  /*84c0*/  PRMT R178, RZ, 0x7610, R178 ;  /* 0x00007610ffb27816 */ /* 0x000fe200000000b2 */
[----:B------:R-:W3:Y:S04]  /*84d0*/  LDL R24, [R1+0x2ac] ;  /* 0x0002ac0001187983 */ /* 0x000ee80000100800 */
[----:B------:R0:W3:Y:S02]  /*84e0*/  @!P0 LDG.E.U8 R171, desc[UR12][R6.64] ;  /* 0x0000000c06ab8981 */ /* 0x0000e4000c1e1100 */
[----:B0-----:R-:W-:-:S05]  /*84f0*/  IADD3 R6, P1, R5, R11, RZ ;  /* 0x0000000b05067210 */ /* 0x001fca0007f3e0ff */
[----:B----4-:R-:W-:-:S05]  /*8500*/  IMAD.X R7, R25, 0x1, R10, P1 ;  /* 0x0000000119077824 */ /* 0x010fca00008e060a */
[----:B------:R0:W4:Y:S02]  /*8510*/  @!P0 LDG.E.U8 R173, desc[UR12][R6.64] ;  /* 0x0000000c06ad8981 */ /* 0x000124000c1e1100 */
[----:B0-----:R-:W-:-:S05]  /*8520*/  IADD3 R6, P1, R5, R9, RZ ;  /* 0x0000000905067210 */ /* 0x001fca0007f3e0ff */
[----:B------:R-:W-:Y:S02]  /*8530*/  IMAD.X R7, R25, 0x1, R8, P1 ;  /* 0x0000000119077824 */ /* 0x000fe400008e0608 */
[----:B------:R-:W2:Y:S04]  /*8540*/  LDL R8, [R1+0x2ec] ;  /* 0x0002ec0001087983 */ /* 0x000ea80000100800 */
[----:B------:R0:W4:Y:S02]  /*8550*/  @!P0 LDG.E.U8 R174, desc[UR12][R6.64] ;  /* 0x0000000c06ae8981 */ /* 0x000124000c1e1100 */
[----:B0-----:R-:W-:-:S05]  /*8560*/  IADD3 R6, P1, R5, R250, RZ ;  /* 0x000000fa05067210 */ /* 0x001fca0007f3e0ff */
[----:B------:R-:W-:-:S05]  /*8570*/  IMAD.X R7, R25, 0x1, R249, P1 ;  /* 0x0000000119077824 */ /* 0x000fca00008e06f9 */
        /* <DEDUP_REMOVED lines=41> */
[----:B------:R0:W4:Y:S02]  /*8810*/  @!P0 LDG.E.U8 R172, desc[UR12][R6.64] ;  /* 0x0000000c06ac8981 */ /* 0x000124000c1e1100 */
[----:B0-----:R-:W-:Y:S02]  /*8820*/  IADD3 R6, P1, R5, R194, RZ ;  /* 0x000000c205067210 */ /* 0x001fe40007f3e0ff */
[----:B------:R-:W-:Y:S03]  /*8830*/  STL [R1+0x358], R249 ;  /* 0x000358f901007387 */ /* 0x000fe60000100800 */
[----:B------:R-:W-:Y:S01]  /*8840*/  IMAD.X R7, R25, 0x1, R193, P1 ;  /* 0x0000000119077824 */ /* 0x000fe200008e06c1 */
[----:B------:R-:W-:Y:S01]  /*8850*/  IADD3 R10, P1, R5, R3, RZ ;  /* 0x00000003050a7210 */ /* 0x000fe20007f3e0ff */
[----:B------:R-:W-:Y:S04]  /*8860*/  STL [R1+0x328], R3 ;  /* 0x0003280301007387 */ /* 0x000fe80000100800 */
[----:B------:R-:W-:Y:S01]  /*8870*/  IMAD.X R11, R25, 0x1, R4, P1 ;  /* 0x00000001190b7824 */ /* 0x000fe200008e0604 */
[----:B------:R0:W-:Y:S04]  /*8880*/  STL [R1+0x324], R4 ;  /* 0x0003240401007387 */ /* 0x0001e80000100800 */
[----:B0-----:R-:W3:Y:S01]  /*8890*/  LDL.LU R4, [R1+0x2b8] ;  /* 0x0002b80001047983 */ /* 0x001ee20000300800 */
[----:B--2---:R-:W-:-:S02]  /*88a0*/  IADD3 R8, P1, R5, R8, RZ ;  /* 0x0000000805087210 */ /* 0x004fc40007f3e0ff */
[----:B------:R-:W-:-:S03]  /*88b0*/  PRMT R169, RZ, 0x7610, R169 ;  /* 0x00007610ffa97816 */ /* 0x000fc600000000a9 */
[----:B------:R-:W-:Y:S02]  /*88c0*/  IMAD.X R9, R25, 0x1, R28, P1 ;  /* 0x0000000119097824 */ /* 0x000fe400008e061c */
[----:B------:R-:W2:Y:S04]  /*88d0*/  LDL R28, [R1+0x29c] ;  /* 0x00029c00011c7983 */ /* 0x000ea80000100800 */
[----:B------:R-:W4:Y:S04]  /*88e0*/  LDL.LU R3, [R1+0x2a8] ;  /* 0x0002a80001037983 */ /* 0x000f280000300800 */
[----:B------:R0:W2:Y:S01]  /*88f0*/  @!P0 LDG.E.U8 R169, desc[UR12][R6.64] ;  /* 0x0000000c06a98981 */ /* 0x0000a2000c1e1100 */
[----:B------:R-:W-:-:S03]  /*8900*/  PRMT R165, RZ, 0x7610, R165 ;  /* 0x00007610ffa57816 */ /* 0x000fc600000000a5 */
[----:B------:R1:W-:Y:S01]  /*8910*/  STL [R1+0x32c], R14 ;  /* 0x00032c0e01007387 */ /* 0x0003e20000100800 */
[----:B0-----:R-:W-:-:S05]  /*8920*/  IADD3 R6, P1, R5, R29, RZ ;  /* 0x0000001d05067210 */ /* 0x001fca0007f3e0ff */
[----:B------:R-:W-:Y:S02]  /*8930*/  IMAD.X R7, R25, 0x1, R14, P1 ;  /* 0x0000000119077824 */ /* 0x000fe400008e060e */
[----:B-1----:R-:W2:Y:S04]  /*8940*/  LDL.LU R14, [R1+0x298] ;  /* 0x00029800010e7983 */ /* 0x002ea80000300800 */
[----:B------:R0:W2:Y:S01]  /*8950*/  @!P0 LDG.E.U8 R165, desc[UR12][R6.64] ;  /* 0x0000000c06a58981 */ /* 0x0000a2000c1e1100 */
[----:B------:R-:W-:Y:S02]  /*8960*/  PRMT R164, RZ, 0x7610, R164 ;  /* 0x00007610ffa47816 */ /* 0x000fe400000000a4 */
[----:B0-----:R-:W-:Y:S02]  /*8970*/  IADD3 R6, P1, R5, R27, RZ ;  /* 0x0000001b05067210 */ /* 0x001fe40007f3e0ff */
[----:B------:R-:W2:Y:S03]  /*8980*/  LDL R27, [R1+0x28c] ;  /* 0x00028c00011b7983 */ /* 0x000ea60000100800 */
[----:B------:R-:W-:Y:S01]  /*8990*/  IMAD.X R7, R25, 0x1, R2, P1 ;  /* 0x0000000119077824 */ /* 0x000fe200008e0602 */
[----:B------:R0:W-:Y:S04]  /*89a0*/  STL [R1+0x330], R2 ;  /* 0x0003300201007387 */ /* 0x0001e80000100800 */
[----:B------:R1:W2:Y:S04]  /*89b0*/  @!P0 LDG.E.U8 R164, desc[UR12][R6.64] ;  /* 0x0000000c06a48981 */ /* 0x0002a8000c1e1100 */
[----:B0-----:R-:W2:Y:S01]  /*89c0*/  LDL.LU R2, [R1+0x288] ;  /* 0x0002880001027983 */ /* 0x001ea20000300800 */
[----:B-1----:R-:W-:-:S03]  /*89d0*/  IADD3 R6, P1, R5, R26, RZ ;  /* 0x0000001a05067210 */ /* 0x002fc60007f3e0ff */
[----:B------:R-:W2:Y:S02]  /*89e0*/  LDL R26, [R1+0x27c] ;  /* 0x00027c00011a7983 */ /* 0x000ea40000100800 */
[----:B---3--:R-:W-:Y:S02]  /*89f0*/  IMAD.X R7, R25, 0x1, R4, P1 ;  /* 0x0000000119077824 */ /* 0x008fe400008e0604 */
[----:B------:R0:W-:Y:S04]  /*8a00*/  STL [R1+0x334], R4 ;  /* 0x0003340401007387 */ /* 0x0001e80000100800 */
[----:B0-----:R-:W3:Y:S01]  /*8a10*/  LDL.LU R4, [R1+0x278] ;  /* 0x0002780001047983 */ /* 0x001ee20000300800 */
[----:B------:R-:W-:-:S03]  /*8a20*/  PRMT R163, RZ, 0x7610, R163 ;  /* 0x00007610ffa37816 */ /* 0x000fc600000000a3 */
[----:B------:R-:W3:Y:S04]  /*8a30*/  LDL R30, [R1+0x26c] ;  /* 0x00026c00011e7983 */ /* 0x000ee80000100800 */
[----:B------:R0:W3:Y:S01]  /*8a40*/  @!P0 LDG.E.U8 R163, desc[UR12][R6.64] ;  /* 0x0000000c06a38981 */ /* 0x0000e2000c1e1100 */
[----:B------:R-:W-:-:S03]  /*8a50*/  PRMT R162, RZ, 0x7610, R162 ;  /* 0x00007610ffa27816 */ /* 0x000fc600000000a2 */
[----:B----4-:R1:W-:Y:S01]  /*8a60*/  STL [R1+0x338], R3 ;  /* 0x0003380301007387 */ /* 0x0103e20000100800 */
[----:B0-----:R-:W-:-:S05]  /*8a70*/  IADD3 R6, P1, R5, R24, RZ ;  /* 0x0000001805067210 */ /* 0x001fca0007f3e0ff */
[----:B------:R-:W-:Y:S02]  /*8a80*/  IMAD.X R7, R25, 0x1, R3, P1 ;  /* 0x0000000119077824 */ /* 0x000fe400008e0603 */
[----:B-1----:R-:W4:Y:S04]  /*8a90*/  LDL.LU R3, [R1+0x268] ;  /* 0x0002680001037983 */ /* 0x002f280000300800 */
[----:B------:R2:W4:Y:S01]  /*8aa0*/  @!P0 LDG.E.U8 R162, desc[UR12][R6.64] ;  /* 0x0000000c06a28981 */ /* 0x000522000c1e1100 */
[----:B------:R-:W-:-:S03]  /*8ab0*/  PRMT R161, RZ, 0x7610, R161 ;  /* 0x00007610ffa17816 */ /* 0x000fc600000000a1 */
[----:B------:R-:W4:Y:S01]  /*8ac0*/  LDL R29, [R1+0x25c] ;  /* 0x00025c00011d7983 */ /* 0x000f220000100800 */
[----:B--2---:R-:W-:-:S03]  /*8ad0*/  IADD3 R6, P1, R5, R28, RZ ;  /* 0x0000001c05067210 */ /* 0x004fc60007f3e0ff */
[----:B------:R-:W2:Y:S02]  /*8ae0*/  LDL R28, [R1+0x24c] ;  /* 0x00024c00011c7983 */ /* 0x000ea40000100800 */
[----:B------:R-:W-:Y:S02]  /*8af0*/  IMAD.X R7, R25, 0x1, R14, P1 ;  /* 0x0000000119077824 */ /* 0x000fe400008e060e */
[----:B------:R0:W-:Y:S04]  /*8b00*/  STL [R1+0x33c], R14 ;  /* 0x00033c0e01007387 */ /* 0x0001e80000100800 */
[----:B------:R1:W2:Y:S04]  /*8b10*/  @!P0 LDG.E.U8 R161, desc[UR12][R6.64] ;  /* 0x0000000c06a18981 */ /* 0x0002a8000c1e1100 */
[----:B0-----:R-:W2:Y:S01]  /*8b20*/  LDL.LU R14, [R1+0x258] ;  /* 0x00025800010e7983 */ /* 0x001ea20000300800 */
[----:B-1----:R-:W-:-:S03]  /*8b30*/  IADD3 R6, P1, R5, R27, RZ ;  /* 0x0000001b05067210 */ /* 0x002fc60007f3e0ff */
[----:B------:R-:W2:Y:S01]  /*8b40*/  LDL R27, [R1+0x23c] ;  /* 0x00023c00011b7983 */ /* 0x000ea20000100800 */
[----:B------:R-:W-:Y:S01]  /*8b50*/  PRMT R160, RZ, 0x7610, R160 ;  /* 0x00007610ffa07816 */ /* 0x000fe200000000a0 */
[----:B------:R-:W-:Y:S02]  /*8b60*/  IMAD.X R7, R25, 0x1, R2, P1 ;  /* 0x0000000119077824 */ /* 0x000fe400008e0602 */
        /* <DEDUP_REMOVED lines=8> */
[----:B------:R-:W-:Y:S02]  /*8bf0*/  PRMT R159, RZ, 0x7610, R159 ;  /* 0x00007610ff9f7816 */ /* 0x000fe4000000009f */
[----:B------:R-:W-:-:S04]  /*8c00*/  LOP3.LUT R24, R151, 0x7f, RZ, 0xc0, !PT ;  /* 0x0000007f97187812 */ /* 0x000fc800078ec0ff */
[----:B------:R0:W3:Y:S04]  /*8c10*/  @!P0 LDG.E.U8 R159, desc[UR12][R6.64] ;  /* 0x0000000c069f8981 */ /* 0x0000e8000c1e1100 */
[----:B------:R-:W-:Y:S01]  /*8c20*/  STS.U8 [R24+UR6], R156 ;  /* 0x0000009c18007988 */ /* 0x000fe20008000006 */
[----:B0-----:R-:W-:-:S03]  /*8c30*/  IADD3 R6, P1, R5, R30, RZ ;  /* 0x0000001e05067210 */ /* 0x001fc60007f3e0ff */
[----:B------:R0:W-:Y:S02]  /*8c40*/  STS.U8 [R24+UR6+0x100], R158 ;  /* 0x0001009e18007988 */ /* 0x0001e40008000006 */
[----:B----4-:R-:W-:Y:S01]  /*8c50*/  IMAD.X R7, R25, 0x1, R3, P1 ;  /* 0x0000000119077824 */ /* 0x010fe200008e0603 */
[----:B0-----:R-:W-:-:S06]  /*8c60*/  PRMT R158, RZ, 0x7610, R158 ;  /* 0x00007610ff9e7816 */ /* 0x001fcc000000009e */
[----:B------:R0:W4:Y:S01]  /*8c70*/  @!P0 LDG.E.U8 R158, desc[UR12][R6.64] ;  /* 0x0000000c069e8981 */ /* 0x000122000c1e1100 */
[----:B------:R-:W-:Y:S02]  /*8c80*/  PRMT R157, RZ, 0x7610, R157 ;  /* 0x00007610ff9d7816 */ /* 0x000fe4000000009d */
[----:B0-----:R-:W-:-:S05]  /*8c90*/  IADD3 R6, P1, R5, R29, RZ ;  /* 0x0000001d05067210 */ /* 0x001fca0007f3e0ff */
[----:B--2---:R-:W-:-:S05]  /*8ca0*/  IMAD.X R7, R25, 0x1, R14, P1 ;  /* 0x0000000119077824 */ /* 0x004fca00008e060e */
[----:B------:R0:W2:Y:S01]  /*8cb0*/  @!P0 LDG.E.U8 R157, desc[UR12][R6.64] ;  /* 0x0000000c069d8981 */ /* 0x0000a2000c1e1100 */
[----:B------:R-:W-:Y:S02]  /*8cc0*/  PRMT R156, RZ, 0x7610, R156 ;  /* 0x00007610ff9c7816 */ /* 0x000fe4000000009c */
[----:B0-----:R-:W-:Y:S01]  /*8cd0*/  IADD3 R6, P1, R5, R28, RZ ;  /* 0x0000001c05067210 */ /* 0x001fe20007f3e0ff */
[----:B------:R0:W-:Y:S04]  /*8ce0*/  STL [R1+0x348], R3 ;  /* 0x0003480301007387 */ /* 0x0001e80000100800 */
[----:B------:R-:W-:-:S05]  /*8cf0*/  IMAD.X R7, R25, 0x1, R2, P1 ;  /* 0x0000000119077824 */ /* 0x000fca00008e0602 */
[----:B------:R1:W2:Y:S04]  /*8d00*/  @!P0 LDG.E.U8 R156, desc[UR12][R6.64] ;  /* 0x0000000c069c8981 */ /* 0x0002a8000c1e1100 */
[----:B0-----:R-:W4:Y:S04]  /*8d10*/  LDL.LU R3, [R1+0x228] ;  /* 0x0002280001037983 */ /* 0x001f280000300800 */
[----:B------:R0:W-:Y:S01]  /*8d20*/  STL [R1+0x34c], R14 ;  /* 0x00034c0e01007387 */ /* 0x0001e20000100800 */
[----:B-1----:R-:W-:-:S03]  /*8d30*/  IADD3 R6, P1, R5, R27, RZ ;  /* 0x0000001b05067210 */ /* 0x002fc60007f3e0ff */
[----:B0-----:R-:W2:Y:S04]  /*8d40*/  LDL.LU R14, [R1+0x218] ;  /* 0x00021800010e7983 */ /* 0x001ea80000300800 */
[----:B------:R0:W-:Y:S04]  /*8d50*/  STL [R1+0x350], R2 ;  /* 0x0003500201007387 */ /* 0x0001e80000100800 */
[----:B0-----:R-:W2:Y:S04]  /*8d60*/  LDL.LU R2, [R1+0x208] ;  /* 0x0002080001027983 */ /* 0x001ea80000300800 */
[----:B------:R-:W2:Y:S01]  /*8d70*/  LDL.LU R249, [R1+0x20c] ;  /* 0x00020c0001f97983 */ /* 0x000ea20000300800 */
[----:B---3--:R-:W-:-:S03]  /*8d80*/  IMAD.X R7, R25, 0x1, R4, P1 ;  /* 0x0000000119077824 */ /* 0x008fc600008e0604 */
[----:B------:R0:W-:Y:S04]  /*8d90*/  STL [R1+0x354], R4 ;  /* 0x0003540401007387 */ /* 0x0001e80000100800 */
[----:B0-----:R-:W3:Y:S01]  /*8da0*/  LDL.LU R4, [R1+0x21c] ;  /* 0x00021c0001047983 */ /* 0x001ee20000300800 */
[----:B------:R-:W-:-:S06]  /*8db0*/  PRMT R155, RZ, 0x7610, R155 ;  /* 0x00007610ff9b7816 */ /* 0x000fcc000000009b */
[----:B------:R0:W2:Y:S01]  /*8dc0*/  @!P0 LDG.E.U8 R155, desc[UR12][R6.64] ;  /* 0x0000000c069b8981 */ /* 0x0000a2000c1e1100 */
[----:B------:R-:W-:Y:S02]  /*8dd0*/  PRMT R154, RZ, 0x7610, R154 ;  /* 0x00007610ff9a7816 */ /* 0x000fe4000000009a */
[----:B0-----:R-:W-:Y:S02]  /*8de0*/  IADD3 R6, P1, R5, R26, RZ ;  /* 0x0000001a05067210 */ /* 0x001fe40007f3e0ff */
[----:B------:R-:W-:Y:S02]  /*8df0*/  PRMT R153, RZ, 0x7610, R153 ;  /* 0x00007610ff997816 */ /* 0x000fe40000000099 */
[----:B------:R-:W-:Y:S01]  /*8e00*/  PRMT R152, RZ, 0x7610, R152 ;  /* 0x00007610ff987816 */ /* 0x000fe20000000098 */
[----:B------:R-:W-:Y:S01]  /*8e10*/  STS.U8 [R24+UR6+0x200], R17 ;  /* 0x0002001118007988 */ /* 0x000fe20008000006 */
[----:B------:R-:W-:-:S03]  /*8e20*/  PRMT R23, RZ, 0x7610, R23 ;  /* 0x00007610ff177816 */ /* 0x000fc60000000017 */
[----:B------:R-:W-:Y:S04]  /*8e30*/  STS.U8 [R24+UR6+0x300], R15 ;  /* 0x0003000f18007988 */ /* 0x000fe80008000006 */
[----:B------:R-:W-:Y:S01]  /*8e40*/  STS.U8 [R24+UR6+0x400], R16 ;  /* 0x0004001018007988 */ /* 0x000fe20008000006 */
[----:B----4-:R-:W-:-:S05]  /*8e50*/  IMAD.X R7, R25, 0x1, R3, P1 ;  /* 0x0000000119077824 */ /* 0x010fca00008e0603 */
[----:B------:R-:W4:Y:S04]  /*8e60*/  @!P0 LDG.E.U8 R154, desc[UR12][R6.64] ;  /* 0x0000000c069a8981 */ /* 0x000f28000c1e1100 */
[----:B------:R-:W-:Y:S04]  /*8e70*/  STS.U8 [R24+UR6+0x500], R18 ;  /* 0x0005001218007988 */ /* 0x000fe80008000006 */
[----:B------:R-:W-:Y:S04]  /*8e80*/  STS.U8 [R24+UR6+0x600], R12 ;  /* 0x0006000c18007988 */ /* 0x000fe80008000006 */
[----:B------:R-:W-:Y:S04]  /*8e90*/  STS.U8 [R24+UR6+0x700], R13 ;  /* 0x0007000d18007988 */ /* 0x000fe80008000006 */
[----:B------:R-:W-:Y:S04]  /*8ea0*/  STS.U8 [R24+UR6+0x800], R19 ;  /* 0x0008001318007988 */ /* 0x000fe80008000006 */
[----:B------:R-:W-:Y:S04]  /*8eb0*/  STS.U8 [R24+UR6+0x900], R20 ;  /* 0x0009001418007988 */ /* 0x000fe80008000006 */
[----:B------:R-:W-:Y:S04]  /*8ec0*/  STS.U8 [R24+UR6+0xa00], R21 ;  /* 0x000a001518007988 */ /* 0x000fe80008000006 */
[----:B------:R0:W-:Y:S02]  /*8ed0*/  STS.U8 [R24+UR6+0xb00], R22 ;  /* 0x000b001618007988 */ /* 0x0001e40008000006 */
[----:B0-----:R-:W-:-:S02]  /*8ee0*/  PRMT R22, RZ, 0x7610, R22 ;  /* 0x00007610ff167816 */ /* 0x001fc40000000016 */
        /* <DEDUP_REMOVED lines=9> */
[----:B------:R-:W-:-:S06]  /*8f80*/  PRMT R167, RZ, 0x7610, R167 ;  /* 0x00007610ffa77816 */ /* 0x000fcc00000000a7 */
[----:B------:R0:W4:Y:S02]  /*8f90*/  @!P0 LDG.E.U8 R167, desc[UR12][R10.64] ;  /* 0x0000000c0aa78981 */ /* 0x000124000c1e1100 */
[----:B0-----:R-:W-:Y:S02]  /*8fa0*/  PRMT R11, RZ, 0x7610, R11 ;  /* 0x00007610ff0b7816 */ /* 0x001fe4000000000b */
[----:B---3--:R-:W-:-:S05]  /*8fb0*/  IADD3 R6, P1, R5, R4, RZ ;  /* 0x0000000405067210 */ /* 0x008fca0007f3e0ff */
[----:B--2---:R-:W-:-:S05]  /*8fc0*/  IMAD.X R7, R25, 0x1, R14, P1 ;  /* 0x0000000119077824 */ /* 0x004fca00008e060e */
[----:B------:R0:W2:Y:S02]  /*8fd0*/  @!P0 LDG.E.U8 R153, desc[UR12][R6.64] ;  /* 0x0000000c06998981 */ /* 0x0000a4000c1e1100 */
[----:B0-----:R-:W-:-:S05]  /*8fe0*/  IADD3 R6, P1, R5, R249, RZ ;  /* 0x000000f905067210 */ /* 0x001fca0007f3e0ff */
[----:B------:R-:W-:-:S05]  /*8ff0*/  IMAD.X R7, R25, 0x1, R2, P1 ;  /* 0x0000000119077824 */ /* 0x000fca00008e0602 */
[----:B------:R0:W3:Y:S02]  /*9000*/  @!P0 LDG.E.U8 R152, desc[UR12][R6.64] ;  /* 0x0000000c06988981 */ /* 0x0000e4000c1e1100 */
        /* <DEDUP_REMOVED lines=35> */
[----:B------:R0:W3:Y:S01]  /*9240*/  @!P0 LDG.E.U8 R11, desc[UR12][R6.64] ;  /* 0x0000000c060b8981 */ /* 0x0000e2000c1e1100 */
[----:B------:R-:W-:Y:S02]  /*9250*/  PRMT R10, RZ, 0x7610, R10 ;  /* 0x00007610ff0a7816 */ /* 0x000fe4000000000a */
[----:B0-----:R-:W-:Y:S01]  /*9260*/  IADD3 R6, P1, R5, R204, RZ ;  /* 0x000000cc05067210 */ /* 0x001fe20007f3e0ff */
[----:B------:R-:W-:Y:S01]  /*9270*/  STS.U8 [R24+UR6+0xc00], R168 ;  /* 0x000c00a818007988 */ /* 0x000fe20008000006 */
[----:B------:R-:W-:-:S03]  /*9280*/  PRMT R166, RZ, 0x7610, R166 ;  /* 0x00007610ffa67816 */ /* 0x000fc600000000a6 */
[----:B------:R-:W-:Y:S01]  /*9290*/  IMAD.X R7, R25, 0x1, R203, P1 ;  /* 0x0000000119077824 */ /* 0x000fe200008e06cb */
[----:B------:R-:W-:Y:S04]  /*92a0*/  STS.U8 [R24+UR6+0xd00], R170 ;  /* 0x000d00aa18007988 */ /* 0x000fe80008000006 */
[----:B------:R-:W-:Y:S04]  /*92b0*/  STS.U8 [R24+UR6+0xe00], R171 ;  /* 0x000e00ab18007988 */ /* 0x000fe80008000006 */
[----:B------:R0:W3:Y:S04]  /*92c0*/  @!P0 LDG.E.U8 R10, desc[UR12][R6.64] ;  /* 0x0000000c060a8981 */ /* 0x0000e8000c1e1100 */
[----:B------:R-:W-:Y:S04]  /*92d0*/  STS.U8 [R24+UR6+0xf00], R173 ;  /* 0x000f00ad18007988 */ /* 0x000fe80008000006 */
[----:B------:R-:W-:Y:S01]  /*92e0*/  STS.U8 [R24+UR6+0x1000], R174 ;  /* 0x001000ae18007988 */ /* 0x000fe20008000006 */
[----:B0-----:R-:W-:-:S03]  /*92f0*/  IADD3 R6, P1, R5, R200, RZ ;  /* 0x000000c805067210 */ /* 0x001fc60007f3e0ff */
[----:B------:R-:W-:Y:S04]  /*9300*/  STS.U8 [R24+UR6+0x1100], R176 ;  /* 0x001100b018007988 */ /* 0x000fe80008000006 */
[----:B------:R0:W2:Y:S01]  /*9310*/  @!P0 LDG.E.U8 R166, desc[UR12][R8.64] ;  /* 0x0000000c08a68981 */ /* 0x0000a2000c1e1100 */
[----:B------:R-:W-:-:S03]  /*9320*/  IMAD.X R7, R25, 0x1, R199, P1 ;  /* 0x0000000119077824 */ /* 0x000fc600008e06c7 */
[----:B------:R-:W-:Y:S04]  /*9330*/  STS.U8 [R24+UR6+0x1200], R177 ;  /* 0x001200b118007988 */ /* 0x000fe80008000006 */
[----:B------:R-:W-:Y:S01]  /*9340*/  STS.U8 [R24+UR6+0x1300], R179 ;  /* 0x001300b318007988 */ /* 0x000fe20008000006 */
[----:B0-----:R-:W-:-:S03]  /*9350*/  PRMT R9, RZ, 0x7610, R9 ;  /* 0x00007610ff097816 */ /* 0x001fc60000000009 */
[----:B------:R-:W-:Y:S04]  /*9360*/  STS.U8 [R24+UR6+0x1400], R180 ;  /* 0x001400b418007988 */ /* 0x000fe80008000006 */
[----:B------:R-:W-:Y:S04]  /*9370*/  STS.U8 [R24+UR6+0x1500], R182 ;  /* 0x001500b618007988 */ /* 0x000fe80008000006 */
[----:B------:R-:W-:Y:S04]  /*9380*/  STS.U8 [R24+UR6+0x1600], R183 ;  /* 0x001600b718007988 */ /* 0x000fe80008000006 */
[----:B------:R-:W-:Y:S04]  /*9390*/  STS.U8 [R24+UR6+0x1700], R185 ;  /* 0x001700b918007988 */ /* 0x000fe80008000006 */
[----:B------:R-:W-:Y:S04]  /*93a0*/  STS.U8 [R24+UR6+0x1800], R186 ;  /* 0x001800ba18007988 */ /* 0x000fe80008000006 */
[----:B------:R0:W3:Y:S04]  /*93b0*/  @!P0 LDG.E.U8 R9, desc[UR12][R6.64] ;  /* 0x0000000c06098981 */ /* 0x0000e8000c1e1100 */
[----:B------:R-:W-:Y:S04]  /*93c0*/  STS.U8 [R24+UR6+0x1900], R187 ;  /* 0x001900bb18007988 */ /* 0x000fe80008000006 */
[----:B------:R-:W-:Y:S01]  /*93d0*/  STS.U8 [R24+UR6+0x1a00], R184 ;  /* 0x001a00b818007988 */ /* 0x000fe20008000006 */
[----:B0-----:R-:W-:-:S03]  /*93e0*/  IADD3 R6, P1, R5, R196, RZ ;  /* 0x000000c405067210 */ /* 0x001fc60007f3e0ff */
[----:B------:R-:W-:Y:S04]  /*93f0*/  STS.U8 [R24+UR6+0x1b00], R181 ;  /* 0x001b00b518007988 */ /* 0x000fe80008000006 */
[----:B------:R-:W-:Y:S01]  /*9400*/  STS.U8 [R24+UR6+0x1c00], R178 ;  /* 0x001c00b218007988 */ /* 0x000fe20008000006 */
[----:B------:R-:W-:-:S03]  /*9410*/  IMAD.X R7, R25, 0x1, R195, P1 ;  /* 0x0000000119077824 */ /* 0x000fc600008e06c3 */
[----:B------:R-:W-:Y:S04]  /*9420*/  STS.U8 [R24+UR6+0x1d00], R175 ;  /* 0x001d00af18007988 */ /* 0x000fe80008000006 */
[----:B------:R-:W-:Y:S04]  /*9430*/  STS.U8 [R24+UR6+0x1e00], R172 ;  /* 0x001e00ac18007988 */ /* 0x000fe80008000006 */
[----:B------:R0:W-:Y:S01]  /*9440*/  STS.U8 [R24+UR6+0x1f00], R169 ;  /* 0x001f00a918007988 */ /* 0x0001e20008000006 */
[----:B------:R-:W-:-:S06]  /*9450*/  PRMT R8, RZ, 0x7610, R8 ;  /* 0x00007610ff087816 */ /* 0x000fcc0000000008 */
[----:B------:R-:W3:Y:S04]  /*9460*/  @!P0 LDG.E.U8 R8, desc[UR12][R6.64] ;  /* 0x0000000c06088981 */ /* 0x000ee8000c1e1100 */
[----:B0-----:R-:W3:Y:S04]  /*9470*/  LDL.LU.64 R24, [R1] ;  /* 0x0000000001187983 */ /* 0x001ee80000300a00 */
[----:B------:R-:W3:Y:S04]  /*9480*/  LDL.LU.64 R26, [R1+0x8] ;  /* 0x00000800011a7983 */ /* 0x000ee80000300a00 */
        /* <DEDUP_REMOVED lines=62> */
[----:B------:R-:W-:Y:S04]  /*9870*/  STS.U8 [R189+UR6+0x1f80], R188 ;  /* 0x001f80bcbd007988 */ /* 0x000fe80008000006 */
[----:B----4-:R-:W-:Y:S04]  /*9880*/  STS.U8 [R189+UR6+0x80], R167 ;  /* 0x000080a7bd007988 */ /* 0x010fe80008000006 */
[----:B--2---:R-:W-:Y:S04]  /*9890*/  STS.U8 [R189+UR6+0x180], R166 ;  /* 0x000180a6bd007988 */ /* 0x004fe80008000006 */
[----:B------:R-:W-:Y:S04]  /*98a0*/  STS.U8 [R189+UR6+0x280], R165 ;  /* 0x000280a5bd007988 */ /* 0x000fe80008000006 */
        /* <DEDUP_REMOVED lines=12> */
[----:B---3--:R-:W-:Y:S04]  /*9970*/  STS.U8 [R189+UR6+0xf80], R152 ;  /* 0x000f8098bd007988 */ /* 0x008fe80008000006 */
        /* <DEDUP_REMOVED lines=14> */
[----:B------:R-:W-:Y:S01]  /*9a60*/  STS.U8 [R189+UR6+0x1e80], R8 ;  /* 0x001e8008bd007988 */ /* 0x000fe20008000006 */
[----:B------:R0:W-:Y:S06]  /*9a70*/  MEMBAR.ALL.CTA ;  /* 0x0000000000007992 */ /* 0x0001ec0000008000 */
[----:B0-----:R-:W0:Y:S02]  /*9a80*/  FENCE.VIEW.ASYNC.S ;  /* 0x00000000000073c6 */ /* 0x001e240000000000 */
[----:B0-----:R-:W-:Y:S06]  /*9a90*/  BAR.SYNC.DEFER_BLOCKING 0x0 ;  /* 0x0000000000007b1d */ /* 0x001fec0000010000 */
[----:B------:R-:W-:Y:S01]  /*9aa0*/  UMOV UR16, UR4 ;  /* 0x0000000400107c82 */ /* 0x000fe20008000000 */
[----:B------:R-:W-:Y:S01]  /*9ab0*/  UMOV UR17, 0xc0000010 ;  /* 0xc000001000117882 */ /* 0x000fe20000000000 */
[----:B------:R-:W-:-:S06]  /*9ac0*/  WARPGROUP.ARRIVE ;  /* 0x00000000000079c5 */ /* 0x000fcc0000000000 */
[----:B------:R-:W-:Y:S03]  /*9ad0*/  QGMMA.64x256x32.F32.E5M2.E5M2 R24, gdesc[UR16], R24, gsb0 ;  /* 0x03e00000101879f3 */ /* 0x000fe60008003818 */
[----:B------:R-:W-:Y:S02]  /*9ae0*/  WARPGROUP.DEPBAR.LE gsb0, 0x0 ;  /* 0x00008000000079c5 */ /* 0x000fe40000010000 */
[----:B------:R-:W-:Y:S04]  /*9af0*/  STL.64 [R1], R24 ;  /* 0x0000001801007387 */ /* 0x000fe80000100a00 */
        /* <DEDUP_REMOVED lines=62> */
[----:B------:R0:W-:Y:S04]  /*9ee0*/  STL.64 [R1+0x1f8], R150 ;  /* 0x0001f89601007387 */ /* 0x0001e80000100a00 */
[----:B0-----:R-:W2:Y:S04]  /*9ef0*/  LDL.LU.64 R150, [R1+0x560] ;  /* 0x0005600001967983 */ /* 0x001ea80000300a00 */
[----:B------:R-:W2:Y:S04]  /*9f00*/  LDL.LU.64 R148, [R1+0x558] ;  /* 0x0005580001947983 */ /* 0x000ea80000300a00 */
        /* <DEDUP_REMOVED lines=62> */
[----:B------:R-:W3:Y:S01]  /*a2f0*/  LDL.LU R168, [R1+0x204] ;  /* 0x0002040001a87983 */ /* 0x000ee20000300800 */
[----:B------:R-:W-:-:S02]  /*a300*/  IADD3 R198, P1, R198, UR14, RZ ;  /* 0x0000000ec6c67c10 */ /* 0x000fc4000ff3e0ff */
[----:B------:R-:W-:Y:S01]  /*a310*/  IADD3 R200, P2, R200, UR14, RZ ;  /* 0x0000000ec8c87c10 */ /* 0x000fe2000ff5e0ff */
[----:B------:R-:W4:Y:S01]  /*a320*/  LDL.LU R180, [R1+0x214] ;  /* 0x0002140001b47983 */ /* 0x000f220000300800 */
[----:B------:R-:W-:Y:S02]  /*a330*/  IADD3.X R197, R197, UR15, RZ, P1, !PT ;  /* 0x0000000fc5c57c10 */ /* 0x000fe40008ffe4ff */
[----:B------:R-:W-:Y:S01]  /*a340*/  IADD3 R212, P1, R212, UR14, RZ ;  /* 0x0000000ed4d47c10 */ /* 0x000fe2000ff3e0ff */
[----:B------:R-:W2:Y:S01]  /*a350*/  LDL.LU R179, [R1+0x224] ;  /* 0x0002240001b37983 */ /* 0x000ea20000300800 */
[----:B------:R-:W-:Y:S02]  /*a360*/  IADD3.X R199, R199, UR15, RZ, P2, !PT ;  /* 0x0000000fc7c77c10 */ /* 0x000fe400097fe4ff */
[----:B------:R-:W-:Y:S01]  /*a370*/  IADD3 R214, P2, R214, UR14, RZ ;  /* 0x0000000ed6d67c10 */ /* 0x000fe2000ff5e0ff */
[----:B------:R-:W2:Y:S01]  /*a380*/  LDL.LU R187, [R1+0x22c] ;  /* 0x00022c0001bb7983 */ /* 0x000ea20000300800 */
[----:B------:R-:W-:-:S02]  /*a390*/  IADD3.X R211, R211, UR15, RZ, P1, !PT ;  /* 0x0000000fd3d37c10 */ /* 0x000fc40008ffe4ff */
[----:B------:R-:W-:Y:S01]  /*a3a0*/  IADD3 R226, P1, R226, UR14, RZ ;  /* 0x0000000ee2e27c10 */ /* 0x000fe2000ff3e0ff */
[----:B------:R-:W2:Y:S01]  /*a3b0*/  LDL.LU R6, [R1+0x234] ;  /* 0x0002340001067983 */ /* 0x000ea20000300800 */
        /* <DEDUP_REMOVED lines=10> */
[----:B------:R-:W-:Y:S01]  /*a460*/  IADD3.X R241, R241, UR15, RZ, P2, !PT ;  /* 0x0000000ff1f17c10 */ /* 0x000fe200097fe4ff */
[----:B------:R-:W2:Y:S01]  /*a470*/  LDL.LU R185, [R1+0x210] ;  /* 0x0002100001b97983 */ /* 0x000ea20000300800 */
[----:B------:R-:W-:-:S03]  /*a480*/  IADD3 R249, P2, R249, UR14, RZ ;  /* 0x0000000ef9f97c10 */ /* 0x000fc6000ff5e0ff */
[----:B------:R-:W2:Y:S04]  /*a490*/  LDL.LU R176, [R1+0x24c] ;  /* 0x00024c0001b07983 */ /* 0x000ea80000300800 */
[----:B------:R-:W2:Y:S04]  /*a4a0*/  LDL.LU R183, [R1+0x254] ;  /* 0x0002540001b77983 */ /* 0x000ea80000300800 */
[----:B------:R-:W2:Y:S04]  /*a4b0*/  LDL.LU R173, [R1+0x220] ;  /* 0x0002200001ad7983 */ /* 0x000ea80000300800 */
[----:B------:R-:W2:Y:S04]  /*a4c0*/  LDL.LU R174, [R1+0x25c] ;  /* 0x00025c0001ae7983 */ /* 0x000ea80000300800 */
[----:B------:R-:W2:Y:S01]  /*a4d0*/  LDL.LU R171, [R1+0x264] ;  /* 0x0002640001ab7983 */ /* 0x000ea20000300800 */
[----:B---3--:R-:W-:-:S05]  /*a4e0*/  IADD3 R168, P1, R168, UR14, RZ ;  /* 0x0000000ea8a87c10 */ /* 0x008fca000ff3e0ff */
[----:B------:R-:W-:Y:S04]  /*a4f0*/  STL [R1+0x204], R168 ;  /* 0x000204a801007387 */ /* 0x000fe80000100800 */
[----:B------:R0:W-:Y:S04]  /*a500*/  STL [R1+0x20c], R249 ;  /* 0x00020cf901007387 */ /* 0x0001e80000100800 */
[----:B0-----:R-:W3:Y:S01]  /*a510*/  LDL.LU R249, [R1+0x358] ;  /* 0x0003580001f97983 */ /* 0x001ee20000300800 */
[----:B------:R-:W-:Y:S02]  /*a520*/  IADD3 R204, P4, R204, UR14, RZ ;  /* 0x0000000ecccc7c10 */ /* 0x000fe4000ff9e0ff */
[----:B------:R-:W-:Y:S01]  /*a530*/  IADD3 R202, P3, R202, UR14, RZ ;  /* 0x0000000ecaca7c10 */ /* 0x000fe2000ff7e0ff */
[----:B------:R-:W3:Y:S01]  /*a540*/  LDL.LU R170, [R1+0x230] ;  /* 0x0002300001aa7983 */ /* 0x000ee20000300800 */
[----:B------:R-:W-:-:S02]  /*a550*/  IADD3 R192, P5, R192, UR14, RZ ;  /* 0x0000000ec0c07c10 */ /* 0x000fc4000ffbe0ff */
[----:B------:R-:W-:Y:S01]  /*a560*/  IADD3.X R203, R203, UR15, RZ, P4, !PT ;  /* 0x0000000fcbcb7c10 */ /* 0x000fe2000a7fe4ff */
[----:B------:R-:W3:Y:S01]  /*a570*/  LDL.LU R168, [R1+0x26c] ;  /* 0x00026c0001a87983 */ /* 0x000ee20000300800 */
[----:B------:R-:W-:Y:S02]  /*a580*/  IADD3 R194, P6, R194, UR14, RZ ;  /* 0x0000000ec2c27c10 */ /* 0x000fe4000ffde0ff */
[----:B------:R-:W-:Y:S02]  /*a590*/  IADD3.X R201, R201, UR15, RZ, P3, !PT ;  /* 0x0000000fc9c97c10 */ /* 0x000fe40009ffe4ff */
[----:B------:R-:W-:Y:S02]  /*a5a0*/  IADD3 R218, P4, R218, UR14, RZ ;  /* 0x0000000edada7c10 */ /* 0x000fe4000ff9e0ff */
[----:B------:R-:W-:Y:S02]  /*a5b0*/  IADD3 R196, P0, R196, UR14, RZ ;  /* 0x0000000ec4c47c10 */ /* 0x000fe4000ff1e0ff */
[----:B------:R-:W-:-:S02]  /*a5c0*/  IADD3 R216, P3, R216, UR14, RZ ;  /* 0x0000000ed8d87c10 */ /* 0x000fc4000ff7e0ff */
[----:B------:R-:W-:Y:S02]  /*a5d0*/  IADD3.X R191, R191, UR15, RZ, P5, !PT ;  /* 0x0000000fbfbf7c10 */ /* 0x000fe4000affe4ff */
[----:B------:R-:W-:Y:S02]  /*a5e0*/  IADD3 R206, P5, R206, UR14, RZ ;  /* 0x0000000ecece7c10 */ /* 0x000fe4000ffbe0ff */
[----:B------:R-:W-:Y:S02]  /*a5f0*/  IADD3.X R193, R193, UR15, RZ, P6, !PT ;  /* 0x0000000fc1c17c10 */ /* 0x000fe4000b7fe4ff */
[----:B------:R-:W-:Y:S02]  /*a600*/  IADD3.X R217, R217, UR15, RZ, P4, !PT ;  /* 0x0000000fd9d97c10 */ /* 0x000fe4000a7fe4ff */
[----:B------:R-:W-:Y:S02]  /*a610*/  IADD3 R208, P6, R208, UR14, RZ ;  /* 0x0000000ed0d07c10 */ /* 0x000fe4000ffde0ff */
[----:B------:R-:W-:-:S02]  /*a620*/  IADD3.X R195, R195, UR15, RZ, P0, !PT ;  /* 0x0000000fc3c37c10 */ /* 0x000fc400087fe4ff */
[----:B------:R-:W-:Y:S02]  /*a630*/  IADD3.X R215, R215, UR15, RZ, P3, !PT ;  /* 0x0000000fd7d77c10 */ /* 0x000fe40009ffe4ff */
[----:B------:R-:W-:Y:S02]  /*a640*/  IADD3 R232, P4, R232, UR14, RZ ;  /* 0x0000000ee8e87c10 */ /* 0x000fe4000ff9e0ff */
[----:B------:R-:W-:Y:S02]  /*a650*/  IADD3 R210, P0, R210, UR14, RZ ;  /* 0x0000000ed2d27c10 */ /* 0x000fe4000ff1e0ff */
[----:B------:R-:W-:Y:S02]  /*a660*/  IADD3 R230, P3, R230, UR14, RZ ;  /* 0x0000000ee6e67c10 */ /* 0x000fe4000ff7e0ff */
[----:B------:R-:W-:Y:S02]  /*a670*/  IADD3.X R205, R205, UR15, RZ, P5, !PT ;  /* 0x0000000fcdcd7c10 */ /* 0x000fe4000affe4ff */
[----:B------:R-:W-:-:S02]  /*a680*/  IADD3 R220, P5, R220, UR14, RZ ;  /* 0x0000000edcdc7c10 */ /* 0x000fc4000ffbe0ff */
[----:B------:R-:W-:Y:S02]  /*a690*/  IADD3.X R207, R207, UR15, RZ, P6, !PT ;  /* 0x0000000fcfcf7c10 */ /* 0x000fe4000b7fe4ff */
[----:B------:R-:W-:Y:S02]  /*a6a0*/  IADD3.X R231, R231, UR15, RZ, P4, !PT ;  /* 0x0000000fe7e77c10 */ /* 0x000fe4000a7fe4ff */
[----:B------:R-:W-:Y:S02]  /*a6b0*/  IADD3 R222, P6, R222, UR14, RZ ;  /* 0x0000000edede7c10 */ /* 0x000fe4000ffde0ff */
[----:B------:R-:W-:Y:S02]  /*a6c0*/  IADD3.X R209, R209, UR15, RZ, P0, !PT ;  /* 0x0000000fd1d17c10 */ /* 0x000fe400087fe4ff */
[----:B------:R-:W-:Y:S02]  /*a6d0*/  IADD3.X R229, R229, UR15, RZ, P3, !PT ;  /* 0x0000000fe5e57c10 */ /* 0x000fe40009ffe4ff */
[----:B------:R-:W-:-:S02]  /*a6e0*/  IADD3 R246, P4, R246, UR14, RZ ;  /* 0x0000000ef6f67c10 */ /* 0x000fc4000ff9e0ff */
[----:B------:R-:W-:Y:S02]  /*a6f0*/  IADD3 R224, P0, R224, UR14, RZ ;  /* 0x0000000ee0e07c10 */ /* 0x000fe4000ff1e0ff */
[----:B------:R-:W-:Y:S02]  /*a700*/  IADD3 R244, P3, R244, UR14, RZ ;  /* 0x0000000ef4f47c10 */ /* 0x000fe4000ff7e0ff */
[----:B------:R-:W-:Y:S02]  /*a710*/  IADD3.X R219, R219, UR15, RZ, P5, !PT ;  /* 0x0000000fdbdb7c10 */ /* 0x000fe4000affe4ff */
[----:B------:R-:W-:Y:S02]  /*a720*/  IADD3 R234, P5, R234, UR14, RZ ;  /* 0x0000000eeaea7c10 */ /* 0x000fe4000ffbe0ff */
[----:B------:R-:W-:Y:S02]  /*a730*/  IADD3.X R221, R221, UR15, RZ, P6, !PT ;  /* 0x0000000fdddd7c10 */ /* 0x000fe4000b7fe4ff */
[----:B------:R-:W-:-:S02]  /*a740*/  IADD3.X R245, R245, UR15, RZ, P4, !PT ;  /* 0x0000000ff5f57c10 */ /* 0x000fc4000a7fe4ff */
[----:B------:R-:W-:Y:S02]  /*a750*/  IADD3 R236, P6, R236, UR14, RZ ;  /* 0x0000000eecec7c10 */ /* 0x000fe4000ffde0ff */
[----:B------:R-:W-:Y:S02]  /*a760*/  IADD3.X R223, R223, UR15, RZ, P0, !PT ;  /* 0x0000000fdfdf7c10 */ /* 0x000fe400087fe4ff */
[----:B------:R-:W-:Y:S02]  /*a770*/  IADD3.X R243, R243, UR15, RZ, P3, !PT ;  /* 0x0000000ff3f37c10 */ /* 0x000fe40009ffe4ff */
[----:B------:R-:W-:Y:S02]  /*a780*/  IADD3 R4, P4, R4, UR14, RZ ;  /* 0x0000000e04047c10 */ /* 0x000fe4000ff9e0ff */
[----:B------:R-:W-:Y:S02]  /*a790*/  IADD3 R238, P0, R238, UR14, RZ ;  /* 0x0000000eeeee7c10 */ /* 0x000fe4000ff1e0ff */
[----:B----4-:R-:W-:-:S02]  /*a7a0*/  IADD3 R180, P3, R180, UR14, RZ ;  /* 0x0000000eb4b47c10 */ /* 0x010fc4000ff7e0ff */
[----:B------:R-:W-:Y:S02]  /*a7b0*/  IADD3.X R233, R233, UR15, RZ, P5, !PT ;  /* 0x0000000fe9e97c10 */ /* 0x000fe4000affe4ff */
[----:B------:R-:W-:Y:S01]  /*a7c0*/  IADD3 R248, P5, R248, UR14, RZ ;  /* 0x0000000ef8f87c10 */ /* 0x000fe2000ffbe0ff */
[----:B------:R0:W-:Y:S01]  /*a7d0*/  STL [R1+0x21c], R4 ;  /* 0x00021c0401007387 */ /* 0x0001e20000100800 */
[----:B------:R-:W-:Y:S02]  /*a7e0*/  IADD3.X R235, R235, UR15, RZ, P6, !PT ;  /* 0x0000000febeb7c10 */ /* 0x000fe4000b7fe4ff */
[----:B------:R-:W-:Y:S01]  /*a7f0*/  IADD3 R250, P6, R250, UR14, RZ ;  /* 0x0000000efafa7c10 */ /* 0x000fe2000ffde0ff */
[----:B------:R1:W-:Y:S01]  /*a800*/  STL [R1+0x214], R180 ;  /* 0x000214b401007387 */ /* 0x0003e20000100800 */
[----:B------:R-:W-:Y:S02]  /*a810*/  IADD3.X R237, R237, UR15, RZ, P0, !PT ;  /* 0x0000000feded7c10 */ /* 0x000fe400087fe4ff */
[----:B------:R-:W-:-:S02]  /*a820*/  IADD3 R252, P0, R252, UR14, RZ ;  /* 0x0000000efcfc7c10 */ /* 0x000fc4000ff1e0ff */
[----:B------:R-:W-:Y:S01]  /*a830*/  IADD3.X R247, R247, UR15, RZ, P5, !PT ;  /* 0x0000000ff7f77c10 */ /* 0x000fe2000affe4ff */
[----:B0-----:R-:W4:Y:S01]  /*a840*/  LDL.LU R4, [R1+0x354] ;  /* 0x0003540001047983 */ /* 0x001f220000300800 */
[----:B--2---:R-:W-:Y:S02]  /*a850*/  IADD3 R179, P5, R179, UR14, RZ ;  /* 0x0000000eb3b37c10 */ /* 0x004fe4000ffbe0ff */
[----:B------:R-:W-:Y:S01]  /*a860*/  IADD3.X R251, R251, UR15, RZ, P0, !PT ;  /* 0x0000000ffbfb7c10 */ /* 0x000fe200087fe4ff */
[----:B------:R-:W2:Y:S01]  /*a870*/  LDL.LU R182, [R1+0x274] ;  /* 0x0002740001b67983 */ /* 0x000ea20000300800 */
[----:B------:R-:W-:Y:S02]  /*a880*/  IADD3 R6, P0, R6, UR14, RZ ;  /* 0x0000000e06067c10 */ /* 0x000fe4000ff1e0ff */
[----:B------:R-:W-:Y:S01]  /*a890*/  IADD3.X R2, R2, UR15, RZ, P2, !PT ;  /* 0x0000000f02027c10 */ /* 0x000fe200097fe4ff */
[----:B-1----:R-:W2:Y:S01]  /*a8a0*/  LDL.LU R180, [R1+0x240] ;  /* 0x0002400001b47983 */ /* 0x002ea20000300800 */
[----:B------:R-:W-:-:S03]  /*a8b0*/  IADD3.X R7, R7, UR15, RZ, P1, !PT ;  /* 0x0000000f07077c10 */ /* 0x000fc60008ffe4ff */
[----:B------:R0:W-:Y:S01]  /*a8c0*/  STL [R1+0x224], R179 ;  /* 0x000224b301007387 */ /* 0x0001e20000100800 */
[----:B------:R-:W-:Y:S02]  /*a8d0*/  IADD3 R177, P1, R177, UR14, RZ ;  /* 0x0000000eb1b17c10 */ /* 0x000fe4000ff3e0ff */
[----:B------:R-:W-:Y:S01]  /*a8e0*/  IADD3.X R185, R185, UR15, RZ, P3, !PT ;  /* 0x0000000fb9b97c10 */ /* 0x000fe20009ffe4ff */
[----:B0-----:R-:W2:Y:S01]  /*a8f0*/  LDL.LU R179, [R1+0x27c] ;  /* 0x00027c0001b37983 */ /* 0x001ea20000300800 */
[----:B------:R-:W-:Y:S02]  /*a900*/  IADD3 R176, P3, R176, UR14, RZ ;  /* 0x0000000eb0b07c10 */ /* 0x000fe4000ff7e0ff */
[----:B------:R-:W-:Y:S02]  /*a910*/  IADD3 R186, P2, R186, UR14, RZ ;  /* 0x0000000ebaba7c10 */ /* 0x000fe4000ff5e0ff */
[----:B------:R-:W-:Y:S02]  /*a920*/  IADD3.X R14, R14, UR15, RZ, P4, !PT ;  /* 0x0000000f0e0e7c10 */ /* 0x000fe4000a7fe4ff */
[----:B------:R-:W-:-:S02]  /*a930*/  IADD3.X R173, R173, UR15, RZ, P5, !PT ;  /* 0x0000000fadad7c10 */ /* 0x000fc4000affe4ff */
[----:B------:R-:W-:Y:S02]  /*a940*/  IADD3 R183, P4, R183, UR14, RZ ;  /* 0x0000000eb7b77c10 */ /* 0x000fe4000ff9e0ff */
[----:B------:R-:W-:Y:S02]  /*a950*/  IADD3 R174, P5, R174, UR14, RZ ;  /* 0x0000000eaeae7c10 */ /* 0x000fe4000ffbe0ff */
[----:B---3--:R-:W-:Y:S02]  /*a960*/  IADD3.X R249, R249, UR15, RZ, P6, !PT ;  /* 0x0000000ff9f97c10 */ /* 0x008fe4000b7fe4ff */
[----:B------:R-:W-:-:S05]  /*a970*/  IADD3 R187, P6, R187, UR14, RZ ;  /* 0x0000000ebbbb7c10 */ /* 0x000fca000ffde0ff */
[----:B------:R-:W-:Y:S04]  /*a980*/  STL [R1+0x22c], R187 ;  /* 0x00022cbb01007387 */ /* 0x000fe80000100800 */
[----:B------:R-:W-:Y:S04]  /*a990*/  STL [R1+0x234], R6 ;  /* 0x0002340601007387 */ /* 0x000fe80000100800 */
[----:B------:R0:W-:Y:S04]  /*a9a0*/  STL [R1+0x208], R2 ;  /* 0x0002080201007387 */ /* 0x0001e80000100800 */
[----:B------:R-:W-:Y:S04]  /*a9b0*/  STL [R1+0x200], R7 ;  /* 0x0002000701007387 */ /* 0x000fe80000100800 */
[----:B0-----:R-:W3:Y:S04]  /*a9c0*/  LDL.LU R2, [R1+0x350] ;  /* 0x0003500001027983 */ /* 0x001ee80000300800 */
[----:B------:R0:W-:Y:S01]  /*a9d0*/  STL [R1+0x23c], R177 ;  /* 0x00023cb101007387 */ /* 0x0001e20000100800 */
[----:B------:R-:W-:-:S03]  /*a9e0*/  IADD3.X R3, R3, UR15, RZ, P6, !PT ;  /* 0x0000000f03037c10 */ /* 0x000fc6000b7fe4ff */
[----:B0-----:R-:W3:Y:S04]  /*a9f0*/  LDL.LU R177, [R1+0x284] ;  /* 0x0002840001b17983 */ /* 0x001ee80000300800 */
[----:B------:R0:W-:Y:S04]  /*aa00*/  STL [R1+0x24c], R176 ;  /* 0x00024cb001007387 */ /* 0x0001e80000100800 */
[----:B------:R-:W-:Y:S04]  /*aa10*/  STL [R1+0x244], R186 ;  /* 0x000244ba01007387 */ /* 0x000fe80000100800 */
[----:B0-----:R-:W3:Y:S04]  /*aa20*/  LDL.LU R176, [R1+0x250] ;  /* 0x0002500001b07983 */ /* 0x001ee80000300800 */
[----:B------:R-:W-:Y:S04]  /*aa30*/  STL [R1+0x210], R185 ;  /* 0x000210b901007387 */ /* 0x000fe80000100800 */
[----:B------:R0:W-:Y:S01]  /*aa40*/  STL [R1+0x218], R14 ;  /* 0x0002180e01007387 */ /* 0x0001e20000100800 */
[----:B------:R-:W-:-:S03]  /*aa50*/  IADD3 R171, P6, R171, UR14, RZ ;  /* 0x0000000eabab7c10 */ /* 0x000fc6000ffde0ff */
[----:B0-----:R-:W3:Y:S04]  /*aa60*/  LDL.LU R14, [R1+0x34c] ;  /* 0x00034c00010e7983 */ /* 0x001ee80000300800 */
[----:B------:R0:W-:Y:S04]  /*aa70*/  STL [R1+0x220], R173 ;  /* 0x000220ad01007387 */ /* 0x0001e80000100800 */
[----:B0-----:R-:W3:Y:S04]  /*aa80*/  LDL.LU R173, [R1+0x28c] ;  /* 0x00028c0001ad7983 */ /* 0x001ee80000300800 */
[----:B------:R-:W-:Y:S04]  /*aa90*/  STL [R1+0x254], R183 ;  /* 0x000254b701007387 */ /* 0x000fe80000100800 */
[----:B------:R0:W-:Y:S04]  /*aaa0*/  STL [R1+0x228], R3 ;  /* 0x0002280301007387 */ /* 0x0001e80000100800 */
[----:B0-----:R-:W3:Y:S04]  /*aab0*/  LDL.LU R3, [R1+0x348] ;  /* 0x0003480001037983 */ /* 0x001ee80000300800 */
[----:B------:R0:W-:Y:S04]  /*aac0*/  STL [R1+0x25c], R174 ;  /* 0x00025cae01007387 */ /* 0x0001e80000100800 */
[----:B0-----:R-:W3:Y:S04]  /*aad0*/  LDL.LU R174, [R1+0x294] ;  /* 0x0002940001ae7983 */ /* 0x001ee80000300800 */
[----:B------:R0:W-:Y:S04]  /*aae0*/  STL [R1+0x264], R171 ;  /* 0x000264ab01007387 */ /* 0x0001e80000100800 */
[----:B0-----:R-:W3:Y:S01]  /*aaf0*/  LDL.LU R171, [R1+0x260] ;  /* 0x0002600001ab7983 */ /* 0x001ee20000300800 */
[----:B------:R-:W-:-:S02]  /*ab00*/  IADD3.X R170, R170, UR15, RZ, P0, !PT ;  /* 0x0000000faaaa7c10 */ /* 0x000fc400087fe4ff */
[----:B----4-:R-:W-:Y:S01]  /*ab10*/  IADD3.X R4, R4, UR15, RZ, P1, !PT ;  /* 0x0000000f04047c10 */ /* 0x010fe20008ffe4ff */
[----:B------:R-:W4:Y:S01]  /*ab20*/  LDL.LU R175, [R1+0x29c] ;  /* 0x00029c0001af7983 */ /* 0x000f220000300800 */
[----:B------:R-:W-:-:S03]  /*ab30*/  IADD3 R168, P0, R168, UR14, RZ ;  /* 0x0000000ea8a87c10 */ /* 0x000fc6000ff1e0ff */
[----:B------:R-:W-:Y:S01]  /*ab40*/  STL [R1+0x230], R170 ;  /* 0x000230aa01007387 */ /* 0x000fe20000100800 */
[----:B--2---:R-:W-:-:S03]  /*ab50*/  IADD3 R182, P1, R182, UR14, RZ ;  /* 0x0000000eb6b67c10 */ /* 0x004fc6000ff3e0ff */
[----:B------:R0:W-:Y:S01]  /*ab60*/  STL [R1+0x238], R4 ;  /* 0x0002380401007387 */ /* 0x0001e20000100800 */
[----:B------:R-:W-:-:S03]  /*ab70*/  IADD3.X R180, R180, UR15, RZ, P2, !PT ;  /* 0x0000000fb4b47c10 */ /* 0x000fc600097fe4ff */
[----:B------:R1:W-:Y:S01]  /*ab80*/  STL [R1+0x26c], R168 ;  /* 0x00026ca801007387 */ /* 0x0003e20000100800 */
[----:B------:R-:W-:-:S03]  /*ab90*/  IADD3 R179, P2, R179, UR14, RZ ;  /* 0x0000000eb3b37c10 */ /* 0x000fc6000ff5e0ff */
[----:B0-----:R-:W2:Y:S04]  /*aba0*/  LDL.LU R4, [R1+0x344] ;  /* 0x0003440001047983 */ /* 0x001ea80000300800 */
[----:B------:R-:W2:Y:S04]  /*abb0*/  LDL.LU R170, [R1+0x2a4] ;  /* 0x0002a40001aa7983 */ /* 0x000ea80000300800 */
[----:B-1----:R-:W2:Y:S04]  /*abc0*/  LDL.LU R168, [R1+0x270] ;  /* 0x0002700001a87983 */ /* 0x002ea80000300800 */
[----:B------:R-:W2:Y:S04]  /*abd0*/  LDL.LU R178, [R1+0x2ac] ;  /* 0x0002ac0001b27983 */ /* 0x000ea80000300800 */
[----:B------:R-:W-:Y:S04]  /*abe0*/  STL [R1+0x274], R182 ;  /* 0x000274b601007387 */ /* 0x000fe80000100800 */
[----:B------:R-:W2:Y:S04]  /*abf0*/  LDL.LU R181, [R1+0x2b4] ;  /* 0x0002b40001b57983 */ /* 0x000ea80000300800 */
[----:B------:R-:W-:Y:S04]  /*ac00*/  STL [R1+0x240], R180 ;  /* 0x000240b401007387 */ /* 0x000fe80000100800 */
[----:B------:R-:W2:Y:S04]  /*ac10*/  LDL.LU R184, [R1+0x280] ;  /* 0x0002800001b87983 */ /* 0x000ea80000300800 */
[----:B------:R-:W2:Y:S04]  /*ac20*/  LDL.LU R187, [R1+0x2bc] ;  /* 0x0002bc0001bb7983 */ /* 0x000ea80000300800 */
[----:B------:R-:W-:Y:S01]  /*ac30*/  STL [R1+0x27c], R179 ;  /* 0x00027cb301007387 */ /* 0x000fe20000100800 */
[----:B---3--:R-:W-:-:S05]  /*ac40*/  IADD3.X R2, R2, UR15, RZ, P3, !PT ;  /* 0x0000000f02027c10 */ /* 0x008fca0009ffe4ff */
[----:B------:R0:W-:Y:S04]  /*ac50*/  STL [R1+0x248], R2 ;  /* 0x0002480201007387 */ /* 0x0001e80000100800 */
[----:B0-----:R-:W3:Y:S01]  /*ac60*/  LDL.LU R2, [R1+0x340] ;  /* 0x0003400001027983 */ /* 0x001ee20000300800 */
[----:B------:R-:W-:-:S03]  /*ac70*/  IADD3 R177, P3, R177, UR14, RZ ;  /* 0x0000000eb1b17c10 */ /* 0x000fc6000ff7e0ff */
[----:B------:R-:W3:Y:S04]  /*ac80*/  LDL.LU R6, [R1+0x2c4] ;  /* 0x0002c40001067983 */ /* 0x000ee80000300800 */
[----:B------:R-:W3:Y:S04]  /*ac90*/  LDL.LU R7, [R1+0x290] ;  /* 0x0002900001077983 */ /* 0x000ee80000300800 */
[----:B------:R-:W3:Y:S01]  /*aca0*/  LDL.LU R186, [R1+0x2cc] ;  /* 0x0002cc0001ba7983 */ /* 0x000ee20000300800 */
[----:B------:R-:W-:-:S03]  /*acb0*/  IADD3.X R176, R176, UR15, RZ, P4, !PT ;  /* 0x0000000fb0b07c10 */ /* 0x000fc6000a7fe4ff */
[----:B------:R-:W3:Y:S04]  /*acc0*/  LDL.LU R185, [R1+0x2d4] ;  /* 0x0002d40001b97983 */ /* 0x000ee80000300800 */
[----:B------:R-:W3:Y:S04]  /*acd0*/  LDL.LU R183, [R1+0x2a0] ;  /* 0x0002a00001b77983 */ /* 0x000ee80000300800 */
[----:B------:R-:W3:Y:S04]  /*ace0*/  LDL.LU R182, [R1+0x2dc] ;  /* 0x0002dc0001b67983 */ /* 0x000ee80000300800 */
[----:B------:R0:W-:Y:S04]  /*acf0*/  STL [R1+0x284], R177 ;  /* 0x000284b101007387 */ /* 0x0001e80000100800 */
[----:B------:R-:W3:Y:S01]  /*ad00*/  LDL.LU R180, [R1+0x2e4] ;  /* 0x0002e40001b47983 */ /* 0x000ee20000300800 */
[----:B------:R-:W-:-:S03]  /*ad10*/  IADD3.X R14, R14, UR15, RZ, P5, !PT ;  /* 0x0000000f0e0e7c10 */ /* 0x000fc6000affe4ff */
[----:B------:R-:W3:Y:S04]  /*ad20*/  LDL.LU R179, [R1+0x2b0] ;  /* 0x0002b00001b37983 */ /* 0x000ee80000300800 */
[----:B0-----:R-:W3:Y:S01]  /*ad30*/  LDL.LU R177, [R1+0x2ec] ;  /* 0x0002ec0001b17983 */ /* 0x001ee20000300800 */
[----:B------:R-:W-:-:S03]  /*ad40*/  IADD3 R173, P4, R173, UR14, RZ ;  /* 0x0000000eadad7c10 */ /* 0x000fc6000ff9e0ff */
[----:B------:R0:W-:Y:S04]  /*ad50*/  STL [R1+0x250], R176 ;  /* 0x000250b001007387 */ /* 0x0001e80000100800 */
[----:B0-----:R-:W3:Y:S04]  /*ad60*/  LDL.LU R176, [R1+0x2f4] ;  /* 0x0002f40001b07983 */ /* 0x001ee80000300800 */
[----:B------:R0:W-:Y:S01]  /*ad70*/  STL [R1+0x28c], R173 ;  /* 0x00028cad01007387 */ /* 0x0001e20000100800 */
[----:B------:R-:W-:-:S03]  /*ad80*/  IADD3.X R3, R3, UR15, RZ, P0, !PT ;  /* 0x0000000f03037c10 */ /* 0x000fc600087fe4ff */
[----:B0-----:R-:W3:Y:S04]  /*ad90*/  LDL.LU R173, [R1+0x2c0] ;  /* 0x0002c00001ad7983 */ /* 0x001ee80000300800 */
[----:B------:R0:W-:Y:S01]  /*ada0*/  STL [R1+0x258], R14 ;  /* 0x0002580e01007387 */ /* 0x0001e20000100800 */
[----:B------:R-:W-:-:S03]  /*adb0*/  IADD3 R174, P5, R174, UR14, RZ ;  /* 0x0000000eaeae7c10 */ /* 0x000fc6000ffbe0ff */
[----:B0-----:R-:W3:Y:S04]  /*adc0*/  LDL.LU R14, [R1+0x33c] ;  /* 0x00033c00010e7983 */ /* 0x001ee80000300800 */
[----:B------:R0:W-:Y:S01]  /*add0*/  STL [R1+0x294], R174 ;  /* 0x000294ae01007387 */ /* 0x0001e20000100800 */
[----:B------:R-:W-:-:S03]  /*ade0*/  IADD3.X R171, R171, UR15, RZ, P6, !PT ;  /* 0x0000000fabab7c10 */ /* 0x000fc6000b7fe4ff */
[----:B0-----:R-:W3:Y:S04]  /*adf0*/  LDL.LU R174, [R1+0x304] ;  /* 0x0003040001ae7983 */ /* 0x001ee80000300800 */
[----:B------:R0:W-:Y:S04]  /*ae00*/  STL [R1+0x260], R171 ;  /* 0x000260ab01007387 */ /* 0x0001e80000100800 */
[----:B0-----:R-:W3:Y:S04]  /*ae10*/  LDL.LU R171, [R1+0x2d0] ;  /* 0x0002d00001ab7983 */ /* 0x001ee80000300800 */
[----:B------:R0:W-:Y:S04]  /*ae20*/  STL [R1+0x268], R3 ;  /* 0x0002680301007387 */ /* 0x0001e80000100800 */
[----:B0-----:R-:W3:Y:S01]  /*ae30*/  LDL.LU R3, [R1+0x338] ;  /* 0x0003380001037983 */ /* 0x001ee20000300800 */
[----:B----4-:R-:W-:-:S02]  /*ae40*/  IADD3 R175, P6, R175, UR14, RZ ;  /* 0x0000000eafaf7c10 */ /* 0x010fc4000ffde0ff */
[----:B--2---:R-:W-:Y:S02]  /*ae50*/  IADD3 R170, P0, R170, UR14, RZ ;  /* 0x0000000eaaaa7c10 */ /* 0x004fe4000ff1e0ff */
[----:B------:R-:W-:Y:S01]  /*ae60*/  IADD3.X R168, R168, UR15, RZ, P1, !PT ;  /* 0x0000000fa8a87c10 */ /* 0x000fe20008ffe4ff */
[----:B------:R-:W-:Y:S01]  /*ae70*/  STL [R1+0x29c], R175 ;  /* 0x00029caf01007387 */ /* 0x000fe20000100800 */
[----:B------:R-:W-:Y:S02]  /*ae80*/  IADD3.X R4, R4, UR15, RZ, P2, !PT ;  /* 0x0000000f04047c10 */ /* 0x000fe400097fe4ff */
[----:B------:R-:W-:Y:S01]  /*ae90*/  IADD3 R178, P1, R178, UR14, RZ ;  /* 0x0000000eb2b27c10 */ /* 0x000fe2000ff3e0ff */
[----:B------:R0:W-:Y:S01]  /*aea0*/  STL [R1+0x2a4], R170 ;  /* 0x0002a4aa01007387 */ /* 0x0001e20000100800 */
[----:B------:R-:W-:Y:S02]  /*aeb0*/  IADD3 R181, P2, R181, UR14, RZ ;  /* 0x0000000eb5b57c10 */ /* 0x000fe4000ff5e0ff */
[----:B------:R-:W-:Y:S01]  /*aec0*/  IADD3.X R184, R184, UR15, RZ, P3, !PT ;  /* 0x0000000fb8b87c10 */ /* 0x000fe20009ffe4ff */
[----:B0-----:R-:W2:Y:S04]  /*aed0*/  LDL.LU R170, [R1+0x2e8] ;  /* 0x0002e80001aa7983 */ /* 0x001ea80000300800 */
[----:B------:R0:W-:Y:S01]  /*aee0*/  STL [R1+0x270], R168 ;  /* 0x000270a801007387 */ /* 0x0001e20000100800 */
[----:B------:R-:W-:-:S03]  /*aef0*/  IADD3 R187, P3, R187, UR14, RZ ;  /* 0x0000000ebbbb7c10 */ /* 0x000fc6000ff7e0ff */
[----:B0-----:R-:W4:Y:S04]  /*af00*/  LDL.LU R168, [R1+0x2f0] ;  /* 0x0002f00001a87983 */ /* 0x001f280000300800 */
[----:B------:R0:W-:Y:S04]  /*af10*/  STL [R1+0x278], R4 ;  /* 0x0002780401007387 */ /* 0x0001e80000100800 */
[----:B0-----:R-:W2:Y:S04]  /*af20*/  LDL.LU R4, [R1+0x334] ;  /* 0x0003340001047983 */ /* 0x001ea80000300800 */
[----:B------:R-:W-:Y:S04]  /*af30*/  STL [R1+0x2ac], R178 ;  /* 0x0002acb201007387 */ /* 0x000fe80000100800 */
[----:B------:R-:W-:Y:S01]  /*af40*/  STL [R1+0x2b4], R181 ;  /* 0x0002b4b501007387 */ /* 0x000fe20000100800 */
[----:B---3--:R-:W-:-:S02]  /*af50*/  IADD3.X R2, R2, UR15, RZ, P4, !PT ;  /* 0x0000000f02027c10 */ /* 0x008fc4000a7fe4ff */
[----:B------:R-:W-:-:S03]  /*af60*/  IADD3 R6, P4, R6, UR14, RZ ;  /* 0x0000000e06067c10 */ /* 0x000fc6000ff9e0ff */
[----:B------:R0:W-:Y:S01]  /*af70*/  STL [R1+0x288], R2 ;  /* 0x0002880201007387 */ /* 0x0001e20000100800 */
[----:B------:R-:W-:-:S03]  /*af80*/  IADD3.X R7, R7, UR15, RZ, P5, !PT ;  /* 0x0000000f07077c10 */ /* 0x000fc6000affe4ff */
[----:B------:R-:W-:Y:S01]  /*af90*/  STL [R1+0x280], R184 ;  /* 0x000280b801007387 */ /* 0x000fe20000100800 */
[----:B------:R-:W-:-:S03]  /*afa0*/  IADD3 R186, P5, R186, UR14, RZ ;  /* 0x0000000ebaba7c10 */ /* 0x000fc6000ffbe0ff */
[----:B0-----:R-:W3:Y:S04]  /*afb0*/  LDL.LU R2, [R1+0x330] ;  /* 0x0003300001027983 */ /* 0x001ee80000300800 */
[----:B------:R-:W-:Y:S01]  /*afc0*/  STL [R1+0x2bc], R187 ;  /* 0x0002bcbb01007387 */ /* 0x000fe20000100800 */
[----:B------:R-:W-:-:S03]  /*afd0*/  IADD3.X R183, R183, UR15, RZ, P0, !PT ;  /* 0x0000000fb7b77c10 */ /* 0x000fc600087fe4ff */
[----:B------:R-:W-:Y:S01]  /*afe0*/  STL [R1+0x2c4], R6 ;  /* 0x0002c40601007387 */ /* 0x000fe20000100800 */
[----:B------:R-:W-:Y:S02]  /*aff0*/  IADD3.X R14, R14, UR15, RZ, P6, !PT ;  /* 0x0000000f0e0e7c10 */ /* 0x000fe4000b7fe4ff */
[----:B------:R-:W-:-:S03]  /*b000*/  IADD3 R185, P6, R185, UR14, RZ ;  /* 0x0000000eb9b97c10 */ /* 0x000fc6000ffde0ff */
[----:B------:R0:W-:Y:S04]  /*b010*/  STL [R1+0x298], R14 ;  /* 0x0002980e01007387 */ /* 0x0001e80000100800 */
[----:B------:R-:W-:Y:S04]  /*b020*/  STL [R1+0x290], R7 ;  /* 0x0002900701007387 */ /* 0x000fe80000100800 */
[----:B0-----:R-:W4:Y:S04]  /*b030*/  LDL.LU R14, [R1+0x32c] ;  /* 0x00032c00010e7983 */ /* 0x001f280000300800 */
[----:B------:R-:W-:Y:S04]  /*b040*/  STL [R1+0x2cc], R186 ;  /* 0x0002ccba01007387 */ /* 0x000fe80000100800 */
[----:B------:R-:W-:Y:S01]  /*b050*/  STL [R1+0x2d4], R185 ;  /* 0x0002d4b901007387 */ /* 0x000fe20000100800 */
[----:B------:R-:W-:-:S05]  /*b060*/  IADD3.X R3, R3, UR15, RZ, P1, !PT ;  /* 0x0000000f03037c10 */ /* 0x000fca0008ffe4ff */
[----:B------:R0:W-:Y:S04]  /*b070*/  STL [R1+0x2a8], R3 ;  /* 0x0002a80301007387 */ /* 0x0001e80000100800 */
[----:B------:R-:W-:Y:S04]  /*b080*/  STL [R1+0x2a0], R183 ;  /* 0x0002a0b701007387 */ /* 0x000fe80000100800 */
[----:B0-----:R-:W4:Y:S01]  /*b090*/  LDL.LU R3, [R1+0x328] ;  /* 0x0003280001037983 */ /* 0x001f220000300800 */
[----:B------:R-:W-:Y:S02]  /*b0a0*/  IADD3 R182, P0, R182, UR14, RZ ;  /* 0x0000000eb6b67c10 */ /* 0x000fe4000ff1e0ff */
[----:B------:R-:W-:-:S02]  /*b0b0*/  IADD3 R180, P1, R180, UR14, RZ ;  /* 0x0000000eb4b47c10 */ /* 0x000fc4000ff3e0ff */
[----:B------:R-:W-:Y:S01]  /*b0c0*/  IADD3.X R179, R179, UR15, RZ, P2, !PT ;  /* 0x0000000fb3b37c10 */ /* 0x000fe200097fe4ff */
[----:B------:R-:W-:Y:S01]  /*b0d0*/  STL [R1+0x2dc], R182 ;  /* 0x0002dcb601007387 */ /* 0x000fe20000100800 */
[----:B------:R-:W-:Y:S02]  /*b0e0*/  IADD3 R177, P2, R177, UR14, RZ ;  /* 0x0000000eb1b17c10 */ /* 0x000fe4000ff5e0ff */
[----:B------:R-:W-:Y:S01]  /*b0f0*/  IADD3.X R173, R173, UR15, RZ, P4, !PT ;  /* 0x0000000fadad7c10 */ /* 0x000fe2000a7fe4ff */
[----:B------:R-:W-:Y:S01]  /*b100*/  STL [R1+0x2e4], R180 ;  /* 0x0002e4b401007387 */ /* 0x000fe20000100800 */
[----:B--2---:R-:W-:Y:S02]  /*b110*/  IADD3.X R4, R4, UR15, RZ, P3, !PT ;  /* 0x0000000f04047c10 */ /* 0x004fe40009ffe4ff */
[----:B------:R-:W-:-:S03]  /*b120*/  IADD3 R176, P3, R176, UR14, RZ ;  /* 0x0000000eb0b07c10 */ /* 0x000fc6000ff7e0ff */
[----:B------:R0:W-:Y:S04]  /*b130*/  STL [R1+0x2b8], R4 ;  /* 0x0002b80401007387 */ /* 0x0001e80000100800 */
[----:B------:R-:W-:Y:S04]  /*b140*/  STL [R1+0x2b0], R179 ;  /* 0x0002b0b301007387 */ /* 0x000fe80000100800 */
[----:B0-----:R-:W2:Y:S04]  /*b150*/  LDL.LU R4, [R1+0x324] ;  /* 0x0003240001047983 */ /* 0x001ea80000300800 */
[----:B------:R-:W-:Y:S04]  /*b160*/  STL [R1+0x2ec], R177 ;  /* 0x0002ecb101007387 */ /* 0x000fe80000100800 */
[----:B------:R0:W-:Y:S04]  /*b170*/  STL [R1+0x2c0], R173 ;  /* 0x0002c0ad01007387 */ /* 0x0001e80000100800 */
[----:B------:R-:W-:Y:S01]  /*b180*/  STL [R1+0x2f4], R176 ;  /* 0x0002f4b001007387 */ /* 0x000fe20000100800 */
[----:B---3--:R-:W-:Y:S01]  /*b190*/  IADD3.X R2, R2, UR15, RZ, P5, !PT ;  /* 0x0000000f02027c10 */ /* 0x008fe2000affe4ff */
[----:B------:R-:W-:Y:S01]  /*b1a0*/  WARPGROUP.ARRIVE ;  /* 0x00000000000079c5 */ /* 0x000fe20000000000 */
[----:B----4-:R-:W-:Y:S01]  /*b1b0*/  IADD3 R3, P4, R3, UR14, RZ ;  /* 0x0000000e03037c10 */ /* 0x010fe2000ff9e0ff */
[----:B------:R-:W-:Y:S01]  /*b1c0*/  UMOV UR10, UR18 ;  /* 0x00000012000a7c82 */ /* 0x000fe20008000000 */
[----:B------:R-:W-:Y:S01]  /*b1d0*/  IADD3.X R14, R14, UR15, RZ, P0, !PT ;  /* 0x0000000f0e0e7c10 */ /* 0x000fe200087fe4ff */
[----:B------:R-:W-:Y:S01]  /*b1e0*/  UMOV UR11, UR19 ;  /* 0x00000013000b7c82 */ /* 0x000fe20008000000 */
[----:B------:R-:W-:Y:S01]  /*b1f0*/  IADD3.X R171, R171, UR15, RZ, P6, !PT ;  /* 0x0000000fabab7c10 */ /* 0x000fe2000b7fe4ff */
[----:B------:R1:W-:Y:S01]  /*b200*/  STL [R1+0x2fc], R3 ;  /* 0x0002fc0301007387 */ /* 0x0003e20000100800 */
[----:B------:R-:W-:Y:S01]  /*b210*/  IADD3 R174, P5, R174, UR14, RZ ;  /* 0x0000000eaeae7c10 */ /* 0x000fe2000ffbe0ff */
[----:B------:R-:W-:Y:S01]  /*b220*/  QGMMA.64x256x32.F32.E5M2.E5M2 R24, gdesc[UR8], R24, gsb0 ;  /* 0x03e00000081879f3 */ /* 0x000fe20008003818 */
[----:B------:R-:W-:Y:S01]  /*b230*/  IADD3.X R170, R170, UR15, RZ, P2, !PT ;  /* 0x0000000faaaa7c10 */ /* 0x000fe200097fe4ff */
[----:B0-----:R-:W0:Y:S01]  /*b240*/  LDC R173, c[0x0][0x238] ;  /* 0x00008e00ffad7b82 */ /* 0x001e220000000800 */
[----:B-1----:R-:W3:Y:S04]  /*b250*/  LDL.LU R3, [R1+0x320] ;  /* 0x0003200001037983 */ /* 0x002ee80000300800 */
[----:B------:R1:W-:Y:S04]  /*b260*/  STL [R1+0x2c8], R2 ;  /* 0x0002c80201007387 */ /* 0x0003e80000100800 */
[----:B-1----:R-:W4:Y:S04]  /*b270*/  LDL.LU R2, [R1+0x31c] ;  /* 0x00031c0001027983 */ /* 0x002f280000300800 */
[----:B------:R-:W-:Y:S04]  /*b280*/  STL [R1+0x304], R174 ;  /* 0x000304ae01007387 */ /* 0x000fe80000100800 */
[----:B------:R1:W-:Y:S04]  /*b290*/  STL [R1+0x2d8], R14 ;  /* 0x0002d80e01007387 */ /* 0x0003e80000100800 */
[----:B------:R-:W-:Y:S04]  /*b2a0*/  STL [R1+0x2d0], R171 ;  /* 0x0002d0ab01007387 */ /* 0x000fe80000100800 */
[----:B-1----:R-:W3:Y:S01]  /*b2b0*/  LDL.LU R14, [R1+0x318] ;  /* 0x00031800010e7983 */ /* 0x002ee20000300800 */
[----:B--2---:R-:W-:-:S02]  /*b2c0*/  IADD3.X R4, R4, UR15, RZ, P4, !PT ;  /* 0x0000000f04047c10 */ /* 0x004fc4000a7fe4ff */
[----:B------:R-:W-:Y:S02]  /*b2d0*/  IADD3.X R168, R168, UR15, RZ, P3, !PT ;  /* 0x0000000fa8a87c10 */ /* 0x000fe40009ffe4ff */
[----:B----4-:R-:W-:-:S05]  /*b2e0*/  IADD3.X R2, R2, UR15, RZ, P1, !PT ;  /* 0x0000000f02027c10 */ /* 0x010fca0008ffe4ff */
[----:B------:R1:W-:Y:S04]  /*b2f0*/  STL [R1+0x2e0], R2 ;  /* 0x0002e00201007387 */ /* 0x0003e80000100800 */
[----:B-1----:R-:W2:Y:S01]  /*b300*/  LDL.LU R2, [R1+0x314] ;  /* 0x0003140001027983 */ /* 0x002ea20000300800 */
[----:B---3--:R-:W-:-:S03]  /*b310*/  IADD3.X R14, R14, UR15, RZ, P5, !PT ;  /* 0x0000000f0e0e7c10 */ /* 0x008fc6000affe4ff */
[----:B------:R1:W-:Y:S04]  /*b320*/  STL [R1+0x2f8], R4 ;  /* 0x0002f80401007387 */ /* 0x0003e80000100800 */
[----:B------:R-:W-:Y:S04]  /*b330*/  STL [R1+0x2e8], R170 ;  /* 0x0002e8aa01007387 */ /* 0x000fe80000100800 */
[----:B-1----:R1:W5:Y:S04]  /*b340*/  LDL.LU R4, [R1+0x310] ;  /* 0x0003100001047983 */ /* 0x0023680000300800 */
[----:B------:R-:W-:Y:S04]  /*b350*/  STL [R1+0x2f0], R168 ;  /* 0x0002f0a801007387 */ /* 0x000fe80000100800 */
[----:B------:R3:W-:Y:S02]  /*b360*/  STL [R1+0x300], R14 ;  /* 0x0003000e01007387 */ /* 0x0007e40000100800 */
[----:B---3--:R-:W3:Y:S01]  /*b370*/  S2R R14, SR_TID.X ;  /* 0x00000000000e7919 */ /* 0x008ee20000002100 */
[----:B------:R-:W-:-:S05]  /*b380*/  VIADD R190, R190, 0xffffffff ;  /* 0xffffffffbebe7836 */ /* 0x000fca0000000000 */
[----:B------:R-:W-:Y:S01]  /*b390*/  ISETP.NE.U32.AND P6, PT, R190, RZ, PT ;  /* 0x000000ffbe00720c */ /* 0x000fe20003fc5070 */
[----:B0-----:R-:W-:Y:S01]  /*b3a0*/  IMAD.SHL.U32 R6, R173, 0x20, RZ ;  /* 0x00000020ad067824 */ /* 0x001fe200078e00ff */
[----:B------:R-:W-:-:S04]  /*b3b0*/  WARPGROUP.DEPBAR.LE gsb0, 0x0 ;  /* 0x00008000000079c5 */ /* 0x000fc80000010000 */
[----:B------:R-:W-:Y:S01]  /*b3c0*/  IADD3 R3, P0, R6, R3, RZ ;  /* 0x0000000306037210 */ /* 0x000fe20007f1e0ff */
[----:B------:R-:W-:Y:S01]  /*b3d0*/  VIADD R0, R0, 0xffffffe0 ;  /* 0xffffffe000007836 */ /* 0x000fe20000000000 */
[----:B---3--:R-:W-:Y:S02]  /*b3e0*/  LOP3.LUT R14, R14, 0x1f, RZ, 0xc0, !PT ;  /* 0x0000001f0e0e7812 */ /* 0x008fe400078ec0ff */
[----:B--2---:R-:W-:-:S03]  /*b3f0*/  LEA.HI.X.SX32 R2, R6, R2, 0x1, P0 ;  /* 0x0000000206027211 */ /* 0x004fc600000f0eff */
[----:B-1----:R-:W-:Y:S06]  /*b400*/  @P6 BRA `(.L_x_1) ;  /* 0xffffffb000d06947 */ /* 0x002fec000383ffff */
.L_x_0:
[----:B------:R0:W-:Y:S01]  /*b410*/  STL [R1+0x320], R149 ;  /* 0x0003209501007387 */ /* 0x0001e20000100800 */
[----:B------:R-:W-:Y:S01]  /*b420*/  F2FP.SATFINITE.E5M2.F32.PACK_AB_MERGE_C R27, R27, R26, RZ ;  /* 0x0000001a1b1b723e */ /* 0x000fe200048060ff */
[----:B------:R-:W-:Y:S01]  /*b430*/  ULDC.64 UR8, c[0x0][0x228] ;  /* 0x00008a0000087ab9 */ /* 0x000fe20000000a00 */
[----:B------:R-:W-:Y:S01]  /*b440*/  F2FP.SATFINITE.E5M2.F32.PACK_AB_MERGE_C R29, R29, R28, RZ ;  /* 0x0000001c1d1d723e */ /* 0x000fe200048060ff */
[----:B------:R-:W2:Y:S01]  /*b450*/  LDL.LU R6, [R1+0x4] ;  /* 0x0000040001067983 */ /* 0x000ea20000300800 */
[----:B------:R-:W-:Y:S01]  /*b460*/  F2FP.SATFINITE.E5M2.F32.PACK_AB_MERGE_C R30, R31, R30, RZ ;  /* 0x0000001e1f1e723e */ /* 0x000fe200048060ff */
[----:B------:R-:W-:Y:S01]  /*b470*/  ULDC UR5, c[0x0][0x22c] ;  /* 0x00008b0000057ab9 */ /* 0x000fe20000000800 */
[----:B------:R-:W-:Y:S01]  /*b480*/  F2FP.SATFINITE.E5M2.F32.PACK_AB_MERGE_C R69, R69, R68, RZ ;  /* 0x000000444545723e */ /* 0x000fe200048060ff */
[----:B------:R-:W-:Y:S01]  /*b490*/  ULDC UR4, c[0x0][0x22c] ;  /* 0x00008b0000047ab9 */ /* 0x000fe20000000800 */
[----:B0-----:R-:W2:Y:S04]  /*b4a0*/  LDL.LU R149, [R1] ;  /* 0x0000000001957983 */ /* 0x001ea80000300800 */
[----:B------:R0:W-:Y:S04]  /*b4b0*/  STL [R1+0x31c], R148 ;  /* 0x00031c9401007387 */ /* 0x0001e80000100800 */
[----:B0-----:R-:W3:Y:S04]  /*b4c0*/  LDL.LU R148, [R1+0x8] ;  /* 0x0000080001947983 */ /* 0x001ee80000300800 */
[----:B------:R-:W3:Y:S04]  /*b4d0*/  LDL.LU R3, [R1+0xc] ;  /* 0x00000c0001037983 */ /* 0x000ee80000300800 */
[----:B------:R0:W-:Y:S04]  /*b4e0*/  STL [R1+0x318], R151 ;  /* 0x0003189701007387 */ /* 0x0001e80000100800 */
[----:B0-----:R-:W3:Y:S04]  /*b4f0*/  LDL.LU R151, [R1+0x10] ;  /* 0x0000100001977983 */ /* 0x001ee80000300800 */
[----:B------:R-:W3:Y:S04]  /*b500*/  LDL.LU R0, [R1+0x14] ;  /* 0x0000140001007983 */ /* 0x000ee80000300800 */
[----:B------:R0:W-:Y:S04]  /*b510*/  STL [R1+0x314], R150 ;  /* 0x0003149601007387 */ /* 0x0001e80000100800 */
[----:B0-----:R-:W3:Y:S04]  /*b520*/  LDL.LU R150, [R1+0x18] ;  /* 0x0000180001967983 */ /* 0x001ee80000300800 */
[----:B------:R-:W3:Y:S04]  /*b530*/  LDL.LU R2, [R1+0x1c] ;  /* 0x00001c0001027983 */ /* 0x000ee80000300800 */
[----:B-----5:R0:W-:Y:S04]  /*b540*/  STL [R1+0x310], R4 ;  /* 0x0003100401007387 */ /* 0x0201e80000100800 */
[----:B0-----:R-:W3:Y:S04]  /*b550*/  LDL.LU R4, [R1+0x20] ;  /* 0x0000200001047983 */ /* 0x001ee80000300800 */
[----:B------:R-:W3:Y:S04]  /*b560*/  LDL.LU R5, [R1+0x24] ;  /* 0x0000240001057983 */ /* 0x000ee80000300800 */
        /* <DEDUP_REMOVED lines=31> */
[----:B----4-:R-:W4:Y:S04]  /*b760*/  LDL.LU R22, [R1+0xa4] ;  /* 0x0000a40001167983 */ /* 0x010f280000300800 */
[----:B------:R-:W4:Y:S04]  /*b770*/  LDL.LU R214, [R1+0xa8] ;  /* 0x0000a80001d67983 */ /* 0x000f280000300800 */
        /* <DEDUP_REMOVED lines=84> */
[----:B------:R-:W4:Y:S01]  /*bcc0*/  LDL.LU R251, [R1+0x1fc] ;  /* 0x0001fc0001fb7983 */ /* 0x000f220000300800 */
[----:B--2---:R-:W-:-:S02]  /*bcd0*/  F2FP.SATFINITE.E5M2.F32.PACK_AB_MERGE_C R6, R6, R149, RZ ;  /* 0x000000950606723e */ /* 0x004fc400048060ff */
[----:B---3--:R-:W-:Y:S01]  /*bce0*/  F2FP.SATFINITE.E5M2.F32.PACK_AB_MERGE_C R3, R3, R148, RZ ;  /* 0x000000940303723e */ /* 0x008fe200048060ff */
[----:B------:R-:W2:Y:S01]  /*bcf0*/  LDL.LU R149, [R1+0x320] ;  /* 0x0003200001957983 */ /* 0x000ea20000300800 */
[----:B------:R-:W-:Y:S02]  /*bd00*/  F2FP.SATFINITE.E5M2.F32.PACK_AB_MERGE_C R0, R0, R151, RZ ;  /* 0x000000970000723e */ /* 0x000fe400048060ff */
[----:B------:R-:W-:Y:S01]  /*bd10*/  F2FP.SATFINITE.E5M2.F32.PACK_AB_MERGE_C R2, R2, R150, RZ ;  /* 0x000000960202723e */ /* 0x000fe200048060ff */
[----:B------:R-:W2:Y:S01]  /*bd20*/  LDL.LU R148, [R1+0x31c] ;  /* 0x00031c0001947983 */ /* 0x000ea20000300800 */
[----:B------:R-:W-:-:S03]  /*bd30*/  F2FP.SATFINITE.E5M2.F32.PACK_AB_MERGE_C R5, R5, R4, RZ ;  /* 0x000000040505723e */ /* 0x000fc600048060ff */
[----:B------:R-:W3:Y:S01]  /*bd40*/  LDL.LU R151, [R1+0x318] ;  /* 0x0003180001977983 */ /* 0x000ee20000300800 */
[----:B------:R-:W-:-:S03]  /*bd50*/  F2FP.SATFINITE.E5M2.F32.PACK_AB_MERGE_C R18, R18, R195, RZ ;  /* 0x000000c31212723e */ /* 0x000fc600048060ff */
[----:B------:R-:W3:Y:S04]  /*bd60*/  LDL.LU R150, [R1+0x314] ;  /* 0x0003140001967983 */ /* 0x000ee80000300800 */
[----:B------:R-:W2:Y:S01]  /*bd70*/  LDL.LU R4, [R1+0x310] ;  /* 0x0003100001047983 */ /* 0x000ea20000300800 */
[----:B------:R-:W-:Y:S02]  /*bd80*/  F2FP.SATFINITE.E5M2.F32.PACK_AB_MERGE_C R9, R9, R196, RZ ;  /* 0x000000c40909723e */ /* 0x000fe400048060ff */
[----:B------:R-:W-:Y:S01]  /*bd90*/  F2FP.SATFINITE.E5M2.F32.PACK_AB_MERGE_C R7, R7, R192, RZ ;  /* 0x000000c00707723e */ /* 0x000fe200048060ff */
[----:B------:R-:W3:Y:S01]  /*bda0*/  LDL.LU R195, [R1+0x308] ;  /* 0x0003080001c37983 */ /* 0x000ee20000300800 */
[----:B------:R-:W-:Y:S02]  /*bdb0*/  F2FP.SATFINITE.E5M2.F32.PACK_AB_MERGE_C R8, R8, R194, RZ ;  /* 0x000000c20808723e */ /* 0x000fe400048060ff */
[----:B------:R-:W-:Y:S01]  /*bdc0*/  F2FP.SATFINITE.E5M2.F32.PACK_AB_MERGE_C R21, R21, R197, RZ ;  /* 0x000000c51515723e */ /* 0x000fe200048060ff */
[----:B------:R-:W0:Y:S01]  /*bdd0*/  S2R R196, SR_TID.X ;  /* 0x0000000000c47919 */ /* 0x000e220000002100 */
[----:B------:R-:W-:-:S02]  /*bde0*/  F2FP.SATFINITE.E5M2.F32.PACK_AB_MERGE_C R194, R25, R24, RZ ;  /* 0x0000001819c2723e */ /* 0x000fc400048060ff */
[----:B------:R-:W-:Y:S02]  /*bdf0*/  PRMT R27, R27, 0x5410, R30 ;  /* 0x000054101b1b7816 */ /* 0x000fe4000000001e */
[----:B------:R-:W-:Y:S02]  /*be00*/  PRMT R26, R194, 0x5410, R29 ;  /* 0x00005410c21a7816 */ /* 0x000fe4000000001d */
[----:B------:R-:W-:Y:S02]  /*be10*/  F2FP.SATFINITE.E5M2.F32.PACK_AB_MERGE_C R32, R33, R32, RZ ;  /* 0x000000202120723e */ /* 0x000fe400048060ff */
[----:B------:R-:W-:Y:S02]  /*be20*/  F2FP.SATFINITE.E5M2.F32.PACK_AB_MERGE_C R34, R35, R34, RZ ;  /* 0x000000222322723e */ /* 0x000fe400048060ff */
[----:B------:R-:W-:Y:S02]  /*be30*/  F2FP.SATFINITE.E5M2.F32.PACK_AB_MERGE_C R37, R37, R36, RZ ;  /* 0x000000242525723e */ /* 0x000fe400048060ff */
[----:B------:R-:W-:-:S02]  /*be40*/  F2FP.SATFINITE.E5M2.F32.PACK_AB_MERGE_C R39, R39, R38, RZ ;  /* 0x000000262727723e */ /* 0x000fc400048060ff */
[----:B------:R-:W-:Y:S02]  /*be50*/  F2FP.SATFINITE.E5M2.F32.PACK_AB_MERGE_C R10, R10, R198, RZ ;  /* 0x000000c60a0a723e */ /* 0x000fe400048060ff */
[----:B------:R-:W-:Y:S02]  /*be60*/  F2FP.SATFINITE.E5M2.F32.PACK_AB_MERGE_C R11, R11, R200, RZ ;  /* 0x000000c80b0b723e */ /* 0x000fe400048060ff */
[----:B------:R-:W-:Y:S02]  /*be70*/  F2FP.SATFINITE.E5M2.F32.PACK_AB_MERGE_C R13, R13, R202, RZ ;  /* 0x000000ca0d0d723e */ /* 0x000fe400048060ff */
[----:B------:R-:W-:Y:S02]  /*be80*/  F2FP.SATFINITE.E5M2.F32.PACK_AB_MERGE_C R12, R12, R204, RZ ;  /* 0x000000cc0c0c723e */ /* 0x000fe400048060ff */
[----:B------:R-:W-:Y:S02]  /*be90*/  F2FP.SATFINITE.E5M2.F32.PACK_AB_MERGE_C R40, R41, R40, RZ ;  /* 0x000000282928723e */ /* 0x000fe400048060ff */
[----:B------:R-:W-:-:S02]  /*bea0*/  F2FP.SATFINITE.E5M2.F32.PACK_AB_MERGE_C R42, R43, R42, RZ ;  /* 0x0000002a2b2a723e */ /* 0x000fc400048060ff */
[----:B------:R-:W-:Y:S02]  /*beb0*/  F2FP.SATFINITE.E5M2.F32.PACK_AB_MERGE_C R45, R45, R44, RZ ;  /* 0x0000002c2d2d723e */ /* 0x000fe400048060ff */
[----:B------:R-:W-:Y:S02]  /*bec0*/  F2FP.SATFINITE.E5M2.F32.PACK_AB_MERGE_C R47, R47, R46, RZ ;  /* 0x0000002e2f2f723e */ /* 0x000fe400048060ff */
[----:B------:R-:W-:Y:S01]  /*bed0*/  F2FP.SATFINITE.E5M2.F32.PACK_AB_MERGE_C R14, R14, R191, RZ ;  /* 0x000000bf0e0e723e */ /* 0x000fe200048060ff */
[C---:B0-----:R-:W-:Y:S01]  /*bee0*/  IMAD.SHL.U32 R24, R196.reuse, 0x10, RZ ;  /* 0x00000010c4187824 */ /* 0x041fe200078e00ff */
[----:B------:R-:W-:Y:S01]  /*bef0*/  F2FP.SATFINITE.E5M2.F32.PACK_AB_MERGE_C R15, R15, R206, RZ ;  /* 0x000000ce0f0f723e */ /* 0x000fe200048060ff */
[----:B------:R-:W-:Y:S01]  /*bf00*/  IMAD.SHL.U32 R25, R196, 0x40, RZ ;  /* 0x00000040c4197824 */ /* 0x000fe200078e00ff */
[----:B------:R-:W-:Y:S02]  /*bf10*/  F2FP.SATFINITE.E5M2.F32.PACK_AB_MERGE_C R17, R17, R193, RZ ;  /* 0x000000c11111723e */ /* 0x000fe400048060ff */
[----:B------:R-:W-:-:S02]  /*bf20*/  LOP3.LUT R24, R24, 0xf0, RZ, 0xc0, !PT ;  /* 0x000000f018187812 */ /* 0x000fc400078ec0ff */
[----:B------:R-:W-:Y:S02]  /*bf30*/  LOP3.LUT R25, R25, 0x400, RZ, 0xc0, !PT ;  /* 0x0000040019197812 */ /* 0x000fe400078ec0ff */
[----:B------:R-:W-:Y:S02]  /*bf40*/  F2FP.SATFINITE.E5M2.F32.PACK_AB_MERGE_C R16, R16, R208, RZ ;  /* 0x000000d01010723e */ /* 0x000fe400048060ff */
[----:B------:R-:W-:Y:S02]  /*bf50*/  IADD3 R24, R25, UR6, R24 ;  /* 0x0000000619187c10 */ /* 0x000fe4000fffe018 */
[----:B------:R-:W-:Y:S02]  /*bf60*/  PRMT R25, R3, 0x5410, R2 ;  /* 0x0000541003197816 */ /* 0x000fe40000000002 */
        /* <DEDUP_REMOVED lines=10> */
[----:B----4-:R-:W-:Y:S02]  /*c010*/  F2FP.SATFINITE.E5M2.F32.PACK_AB_MERGE_C R22, R22, R199, RZ ;  /* 0x000000c71616723e */ /* 0x010fe400048060ff */
        /* <DEDUP_REMOVED lines=82> */
[----:B------:R-:W0:Y:S01]  /*c540*/  S2R R251, SR_TID.X ;  /* 0x0000000000fb7919 */ /* 0x000e220000002100 */
[----:B------:R-:W-:Y:S02]  /*c550*/  F2FP.SATFINITE.E5M2.F32.PACK_AB_MERGE_C R191, R243, R241, RZ ;  /* 0x000000f1f3bf723e */ /* 0x000fe400048060ff */
[----:B------:R-:W-:Y:S02]  /*c560*/  F2FP.SATFINITE.E5M2.F32.PACK_AB_MERGE_C R193, R247, R245, RZ ;  /* 0x000000f5f7c1723e */ /* 0x000fe400048060ff */
[----:B0-----:R-:W-:-:S05]  /*c570*/  LOP3.LUT R197, R251, 0x60, RZ, 0xc0, !PT ;  /* 0x00000060fbc57812 */ /* 0x001fca00078ec0ff */
[----:B------:R-:W-:Y:S01]  /*c580*/  IMAD R68, R197, 0x8, R24 ;  /* 0x00000008c5447824 */ /* 0x000fe200078e0218 */
[----:B------:R-:W-:Y:S01]  /*c590*/  PRMT R24, R6, 0x5410, R0 ;  /* 0x0000541006187816 */ /* 0x000fe20000000000 */
[----:B------:R-:W-:Y:S01]  /*c5a0*/  BAR.SYNC.DEFER_BLOCKING 0x0 ;  /* 0x0000000000007b1d */ /* 0x000fe20000010000 */
[----:B--2---:R-:W-:Y:S01]  /*c5b0*/  VIADD R0, R4, 0x2 ;  /* 0x0000000204007836 */ /* 0x004fe20000000000 */
[----:B---3--:R-:W-:-:S04]  /*c5c0*/  ISETP.GE.AND P0, PT, R195, UR8, PT ;  /* 0x00000008c3007c0c */ /* 0x008fc8000bf06270 */
[----:B------:R-:W-:Y:S01]  /*c5d0*/  ISETP.LT.AND P4, PT, R0, UR5, !P0 ;  /* 0x0000000500007c0c */ /* 0x000fe2000c781270 */
[----:B------:R-:W-:Y:S01]  /*c5e0*/  VIADD R0, R4, 0x4 ;  /* 0x0000000404007836 */ /* 0x000fe20000000000 */
[----:B------:R-:W-:Y:S01]  /*c5f0*/  LOP3.LUT R251, R196, 0x7f, RZ, 0xc0, !PT ;  /* 0x0000007fc4fb7812 */ /* 0x000fe200078ec0ff */
[----:B------:R-:W-:Y:S01]  /*c600*/  ULDC UR5, c[0x0][0x22c] ;  /* 0x00008b0000057ab9 */ /* 0x000fe20000000800 */
[----:B------:R0:W-:Y:S02]  /*c610*/  STSM.16.M88.4 [R68], R24 ;  /* 0x0000001844007844 */ /* 0x0001e40000000200 */
[----:B------:R-:W-:Y:S02]  /*c620*/  ISETP.LT.AND P3, PT, R0, UR5, !P0 ;  /* 0x0000000500007c0c */ /* 0x000fe4000c761270 */
[----:B------:R-:W-:Y:S01]  /*c630*/  LEA R0, R251, UR6, 0x4 ;  /* 0x00000006fb007c11 */ /* 0x000fe2000f8e20ff */
[----:B------:R-:W-:Y:S01]  /*c640*/  BAR.SYNC.DEFER_BLOCKING 0x0 ;  /* 0x0000000000007b1d */ /* 0x000fe20000010000 */
[----:B------:R-:W-:-:S02]  /*c650*/  PRMT R52, R170, 0x5410, R173 ;  /* 0x00005410aa347816 */ /* 0x000fc400000000ad */
[----:B------:R-:W-:Y:S02]  /*c660*/  PRMT R54, R104, 0x5410, R109 ;  /* 0x0000541068367816 */ /* 0x000fe4000000006d */
[----:B------:R-:W-:Y:S01]  /*c670*/  PRMT R57, R175, 0x5410, R176 ;  /* 0x00005410af397816 */ /* 0x000fe200000000b0 */
[----:B------:R-:W-:Y:S01]  /*c680*/  VIADD R2, R4, 0x1 ;  /* 0x0000000104027836 */ /* 0x000fe20000000000 */
[----:B------:R-:W-:Y:S01]  /*c690*/  PRMT R59, R114, 0x5410, R119 ;  /* 0x00005410723b7816 */ /* 0x000fe20000000077 */
[----:B------:R-:W-:Y:S01]  /*c6a0*/  ULDC UR6, c[0x0][0x22c] ;  /* 0x00008b0000067ab9 */ /* 0x000fe20000000800 */
[----:B------:R-:W1:Y:S01]  /*c6b0*/  LDS.128 R28, [R0] ;  /* 0x00000000001c7984 */ /* 0x000e620000000c00 */
[----:B0-----:R-:W-:Y:S02]  /*c6c0*/  PRMT R24, R5, 0x5410, R8 ;  /* 0x0000541005187816 */ /* 0x001fe40000000008 */
[----:B------:R-:W-:Y:S02]  /*c6d0*/  PRMT R25, R7, 0x5410, R9 ;  /* 0x0000541007197816 */ /* 0x000fe40000000009 */
[----:B------:R-:W-:-:S02]  /*c6e0*/  PRMT R26, R32, 0x5410, R37 ;  /* 0x00005410201a7816 */ /* 0x000fc40000000025 */
[----:B------:R-:W-:Y:S01]  /*c6f0*/  PRMT R27, R34, 0x5410, R39 ;  /* 0x00005410221b7816 */ /* 0x000fe20000000027 */
[----:B------:R-:W-:Y:S06]  /*c700*/  BAR.SYNC.DEFER_BLOCKING 0x0 ;  /* 0x0000000000007b1d */ /* 0x000fec0000010000 */
[----:B------:R0:W-:Y:S02]  /*c710*/  STSM.16.M88.4 [R68], R24 ;  /* 0x0000001844007844 */ /* 0x0001e40000000200 */
[----:B0-----:R-:W-:Y:S02]  /*c720*/  PRMT R24, R10, 0x5410, R13 ;  /* 0x000054100a187816 */ /* 0x001fe4000000000d */
[----:B------:R-:W-:Y:S01]  /*c730*/  PRMT R25, R11, 0x5410, R12 ;  /* 0x000054100b197816 */ /* 0x000fe2000000000c */
[----:B------:R-:W-:Y:S01]  /*c740*/  BAR.SYNC.DEFER_BLOCKING 0x0 ;  /* 0x0000000000007b1d */ /* 0x000fe20000010000 */
[----:B------:R-:W-:-:S02]  /*c750*/  PRMT R26, R40, 0x5410, R45 ;  /* 0x00005410281a7816 */ /* 0x000fc4000000002d */
[----:B------:R-:W-:-:S03]  /*c760*/  PRMT R27, R42, 0x5410, R47 ;  /* 0x000054102a1b7816 */ /* 0x000fc6000000002f */
[----:B------:R-:W0:Y:S02]  /*c770*/  LDS.128 R8, [R0] ;  /* 0x0000000000087984 */ /* 0x000e240000000c00 */
[----:B------:R-:W-:Y:S06]  /*c780*/  BAR.SYNC.DEFER_BLOCKING 0x0 ;  /* 0x0000000000007b1d */ /* 0x000fec0000010000 */
[----:B------:R2:W-:Y:S02]  /*c790*/  STSM.16.M88.4 [R68], R24 ;  /* 0x0000001844007844 */ /* 0x0005e40000000200 */
[----:B--2---:R-:W-:-:S02]  /*c7a0*/  PRMT R24, R14, 0x5410, R17 ;  /* 0x000054100e187816 */ /* 0x004fc40000000011 */
[----:B------:R-:W-:Y:S01]  /*c7b0*/  PRMT R25, R15, 0x5410, R16 ;  /* 0x000054100f197816 */ /* 0x000fe20000000010 */
[----:B------:R-:W-:Y:S01]  /*c7c0*/  BAR.SYNC.DEFER_BLOCKING 0x0 ;  /* 0x0000000000007b1d */ /* 0x000fe20000010000 */
[----:B------:R-:W-:Y:S02]  /*c7d0*/  PRMT R26, R48, 0x5410, R53 ;  /* 0x00005410301a7816 */ /* 0x000fe40000000035 */
[----:B------:R-:W-:-:S03]  /*c7e0*/  PRMT R27, R50, 0x5410, R55 ;  /* 0x00005410321b7816 */ /* 0x000fc60000000037 */
[----:B------:R-:W2:Y:S02]  /*c7f0*/  LDS.128 R12, [R0] ;  /* 0x00000000000c7984 */ /* 0x000ea40000000c00 */
[----:B------:R-:W-:Y:S06]  /*c800*/  BAR.SYNC.DEFER_BLOCKING 0x0 ;  /* 0x0000000000007b1d */ /* 0x000fec0000010000 */
[----:B------:R3:W-:Y:S02]  /*c810*/  STSM.16.M88.4 [R68], R24 ;  /* 0x0000001844007844 */ /* 0x0007e40000000200 */
[----:B---3--:R-:W-:-:S02]  /*c820*/  PRMT R24, R18, 0x5410, R21 ;  /* 0x0000541012187816 */ /* 0x008fc40000000015 */
[----:B------:R-:W-:Y:S01]  /*c830*/  PRMT R25, R19, 0x5410, R20 ;  /* 0x0000541013197816 */ /* 0x000fe20000000014 */
[----:B------:R-:W-:Y:S01]  /*c840*/  BAR.SYNC.DEFER_BLOCKING 0x0 ;  /* 0x0000000000007b1d */ /* 0x000fe20000010000 */
[----:B------:R-:W-:Y:S02]  /*c850*/  PRMT R26, R56, 0x5410, R61 ;  /* 0x00005410381a7816 */ /* 0x000fe4000000003d */
[----:B------:R-:W-:-:S03]  /*c860*/  PRMT R27, R58, 0x5410, R63 ;  /* 0x000054103a1b7816 */ /* 0x000fc6000000003f */
[----:B------:R-:W3:Y:S02]  /*c870*/  LDS.128 R16, [R0] ;  /* 0x0000000000107984 */ /* 0x000ee40000000c00 */
[----:B------:R-:W-:Y:S06]  /*c880*/  BAR.SYNC.DEFER_BLOCKING 0x0 ;  /* 0x0000000000007b1d */ /* 0x000fec0000010000 */
[----:B------:R4:W-:Y:S02]  /*c890*/  STSM.16.M88.4 [R68], R24 ;  /* 0x0000001844007844 */ /* 0x0009e40000000200 */
[----:B----4-:R-:W-:-:S02]  /*c8a0*/  PRMT R24, R22, 0x5410, R153 ;  /* 0x0000541016187816 */ /* 0x010fc40000000099 */
[----:B------:R-:W-:Y:S01]  /*c8b0*/  PRMT R25, R23, 0x5410, R152 ;  /* 0x0000541017197816 */ /* 0x000fe20000000098 */
[----:B------:R-:W-:Y:S01]  /*c8c0*/  BAR.SYNC.DEFER_BLOCKING 0x0 ;  /* 0x0000000000007b1d */ /* 0x000fe20000010000 */
[----:B------:R-:W-:Y:S02]  /*c8d0*/  PRMT R26, R64, 0x5410, R69 ;  /* 0x00005410401a7816 */ /* 0x000fe40000000045 */
[----:B------:R-:W-:-:S03]  /*c8e0*/  PRMT R27, R66, 0x5410, R71 ;  /* 0x00005410421b7816 */ /* 0x000fc60000000047 */
[----:B------:R-:W4:Y:S02]  /*c8f0*/  LDS.128 R20, [R0] ;  /* 0x0000000000147984 */ /* 0x000f240000000c00 */
[----:B------:R-:W-:Y:S06]  /*c900*/  BAR.SYNC.DEFER_BLOCKING 0x0 ;  /* 0x0000000000007b1d */ /* 0x000fec0000010000 */
[----:B------:R1:W-:Y:S02]  /*c910*/  STSM.16.M88.4 [R68], R24 ;  /* 0x0000001844007844 */ /* 0x0003e40000000200 */
[----:B------:R-:W-:Y:S06]  /*c920*/  BAR.SYNC.DEFER_BLOCKING 0x0 ;  /* 0x0000000000007b1d */ /* 0x000fec0000010000 */
[----:B------:R-:W4:Y:S01]  /*c930*/  LDS.128 R32, [R0] ;  /* 0x0000000000207984 */ /* 0x000f220000000c00 */
[----:B-1----:R-:W-:-:S02]  /*c940*/  PRMT R24, R154, 0x5410, R157 ;  /* 0x000054109a187816 */ /* 0x002fc4000000009d */
[----:B------:R-:W-:Y:S02]  /*c950*/  PRMT R25, R155, 0x5410, R156 ;  /* 0x000054109b197816 */ /* 0x000fe4000000009c */
[----:B------:R-:W-:Y:S02]  /*c960*/  PRMT R26, R72, 0x5410, R77 ;  /* 0x00005410481a7816 */ /* 0x000fe4000000004d */
[----:B------:R-:W-:Y:S01]  /*c970*/  PRMT R27, R74, 0x5410, R79 ;  /* 0x000054104a1b7816 */ /* 0x000fe2000000004f */
        /* <DEDUP_REMOVED lines=25> */
[----:B------:R-:W-:Y:S02]  /*cb10*/  STSM.16.M88.4 [R68], R24 ;  /* 0x0000001844007844 */ /* 0x000fe40000000200 */
[----:B------:R-:W-:Y:S01]  /*cb20*/  BAR.SYNC.DEFER_BLOCKING 0x0 ;  /* 0x0000000000007b1d */ /* 0x000fe20000010000 */
[----:B------:R-:W-:-:S02]  /*cb30*/  PRMT R53, R171, 0x5410, R172 ;  /* 0x00005410ab357816 */ /* 0x000fc400000000ac */
[----:B------:R-:W-:-:S03]  /*cb40*/  PRMT R55, R106, 0x5410, R111 ;  /* 0x000054106a377816 */ /* 0x000fc6000000006f */
[----:B------:R-:W1:Y:S02]  /*cb50*/  LDS.128 R48, [R0] ;  /* 0x0000000000307984 */ /* 0x000e640000000c00 */
        /* <DEDUP_REMOVED lines=11> */
[----:B------:R-:W1:Y:S01]  /*cc10*/  LDS.128 R52, [R0] ;  /* 0x0000000000347984 */ /* 0x000e620000000c00 */
[----:B------:R-:W-:Y:S02]  /*cc20*/  PRMT R62, R120, 0x5410, R125 ;  /* 0x00005410783e7816 */ /* 0x000fe4000000007d */
[----:B------:R-:W-:Y:S01]  /*cc30*/  PRMT R63, R122, 0x5410, R127 ;  /* 0x000054107a3f7816 */ /* 0x000fe2000000007f */
        /* <DEDUP_REMOVED lines=9> */
[----:B------:R0:W-:Y:S02]  /*ccd0*/  STSM.16.M88.4 [R68], R64 ;  /* 0x0000004044007844 */ /* 0x0001e40000000200 */
[----:B------:R-:W-:Y:S06]  /*cce0*/  BAR.SYNC.DEFER_BLOCKING 0x0 ;  /* 0x0000000000007b1d */ /* 0x000fec0000010000 */
[----:B------:R-:W1:Y:S01]  /*ccf0*/  LDS.128 R60, [R0] ;  /* 0x00000000003c7984 */ /* 0x000e620000000c00 */
[----:B0-----:R-:W-:-:S02]  /*cd00*/  PRMT R64, R186, 0x5410, R189 ;  /* 0x00005410ba407816 */ /* 0x001fc400000000bd */
[----:B------:R-:W-:Y:S02]  /*cd10*/  PRMT R65, R187, 0x5410, R188 ;  /* 0x00005410bb417816 */ /* 0x000fe400000000bc */
[----:B------:R-:W-:Y:S02]  /*cd20*/  PRMT R66, R136, 0x5410, R141 ;  /* 0x0000541088427816 */ /* 0x000fe4000000008d */
[----:B------:R-:W-:Y:S01]  /*cd30*/  PRMT R67, R138, 0x5410, R143 ;  /* 0x000054108a437816 */ /* 0x000fe2000000008f */
[----:B------:R-:W-:Y:S06]  /*cd40*/  BAR.SYNC.DEFER_BLOCKING 0x0 ;  /* 0x0000000000007b1d */ /* 0x000fec0000010000 */
[----:B------:R-:W-:Y:S02]  /*cd50*/  STSM.16.M88.4 [R68], R64 ;  /* 0x0000004044007844 */ /* 0x000fe40000000200 */
[----:B------:R-:W-:Y:S01]  /*cd60*/  BAR.SYNC.DEFER_BLOCKING 0x0 ;  /* 0x0000000000007b1d */ /* 0x000fe20000010000 */
[----:B------:R-:W-:-:S02]  /*cd70*/  F2FP.SATFINITE.E5M2.F32.PACK_AB_MERGE_C R149, R149, R148, RZ ;  /* 0x000000949595723e */ /* 0x000fc400048060ff */
[----:B------:R-:W-:Y:S02]  /*cd80*/  F2FP.SATFINITE.E5M2.F32.PACK_AB_MERGE_C R151, R151, R150, RZ ;  /* 0x000000969797723e */ /* 0x000fe400048060ff */
[----:B------:R-:W-:Y:S01]  /*cd90*/  ISETP.LT.AND P6, PT, R2, UR4, !P0 ;  /* 0x0000000402007c0c */ /* 0x000fe2000c7c1270 */
[----:B------:R-:W0:Y:S01]  /*cda0*/  LDS.128 R64, [R0] ;  /* 0x0000000000407984 */ /* 0x000e220000000c00 */
[----:B------:R-:W-:Y:S01]  /*cdb0*/  VIADD R2, R4, 0x3 ;  /* 0x0000000304027836 */ /* 0x000fe20000000000 */
[----:B------:R-:W-:Y:S01]  /*cdc0*/  PRMT R76, R190, 0x5410, R193 ;  /* 0x00005410be4c7816 */ /* 0x000fe200000000c1 */
[----:B------:R-:W-:Y:S01]  /*cdd0*/  ULDC UR4, c[0x0][0x22c] ;  /* 0x00008b0000047ab9 */ /* 0x000fe20000000800 */
[----:B------:R-:W-:Y:S02]  /*cde0*/  PRMT R77, R191, 0x5410, R192 ;  /* 0x00005410bf4d7816 */ /* 0x000fe400000000c0 */
[----:B------:R-:W-:Y:S02]  /*cdf0*/  PRMT R78, R144, 0x5410, R149 ;  /* 0x00005410904e7816 */ /* 0x000fe40000000095 */
[----:B------:R-:W-:Y:S01]  /*ce00*/  PRMT R79, R146, 0x5410, R151 ;  /* 0x00005410924f7816 */ /* 0x000fe20000000097 */
[----:B------:R-:W-:Y:S01]  /*ce10*/  BAR.SYNC.DEFER_BLOCKING 0x0 ;  /* 0x0000000000007b1d */ /* 0x000fe20000010000 */
[----:B------:R-:W-:-:S05]  /*ce20*/  ISETP.LT.AND P5, PT, R2, UR4, !P0 ;  /* 0x0000000402007c0c */ /* 0x000fca000c7a1270 */
[----:B------:R-:W-:Y:S02]  /*ce30*/  ULDC UR4, c[0x0][0x244] ;  /* 0x0000910000047ab9 */ /* 0x000fe40000000800 */
[----:B------:R-:W-:Y:S01]  /*ce40*/  IMAD R3, R195, UR4, RZ ;  /* 0x00000004c3037c24 */ /* 0x000fe2000f8e02ff */
[----:B------:R-:W-:-:S04]  /*ce50*/  ULDC.64 UR4, c[0x0][0x220] ;  /* 0x0000880000047ab9 */ /* 0x000fc80000000a00 */
[C---:B------:R-:W-:Y:S01]  /*ce60*/  IADD3 R2, P2, R3.reuse, UR4, RZ ;  /* 0x0000000403027c10 */ /* 0x040fe2000ff5e0ff */
[----:B------:R-:W-:Y:S01]  /*ce70*/  ULDC UR4, c[0x0][0x248] ;  /* 0x0000920000047ab9 */ /* 0x000fe20000000800 */
[----:B------:R-:W-:Y:S01]  /*ce80*/  STSM.16.M88.4 [R68], R76 ;  /* 0x0000004c44007844 */ /* 0x000fe20000000200 */
[C---:B------:R-:W-:Y:S01]  /*ce90*/  IMAD R69, R4.reuse, UR4, RZ ;  /* 0x0000000404457c24 */ /* 0x040fe2000f8e02ff */
[----:B------:R-:W-:Y:S01]  /*cea0*/  ISETP.LT.AND P1, PT, R4, UR9, !P0 ;  /* 0x0000000904007c0c */ /* 0x000fe2000c721270 */
[----:B------:R-:W-:Y:S01]  /*ceb0*/  ULDC UR4, c[0x0][0x248] ;  /* 0x0000920000047ab9 */ /* 0x000fe20000000800 */
[----:B------:R-:W-:Y:S02]  /*cec0*/  LEA.HI.X.SX32 R3, R3, UR5, 0x1, P2 ;  /* 0x0000000503037c11 */ /* 0x000fe400090f0eff */
[----:B------:R-:W-:Y:S01]  /*ced0*/  PRMT R73, R28, 0x7770, RZ ;  /* 0x000077701c497816 */ /* 0x000fe200000000ff */
[----:B------:R-:W-:Y:S01]  /*cee0*/  VIADD R5, R4, 0x5 ;  /* 0x0000000504057836 */ /* 0x000fe20000000000 */
[----:B------:R-:W-:Y:S01]  /*cef0*/  BAR.SYNC.DEFER_BLOCKING 0x0 ;  /* 0x0000000000007b1d */ /* 0x000fe20000010000 */
[----:B------:R-:W-:-:S04]  /*cf00*/  IADD3 R6, P2, R69, R2, RZ ;  /* 0x0000000245067210 */ /* 0x000fc80007f5e0ff */
[C---:B------:R-:W-:Y:S01]  /*cf10*/  LEA.HI.X.SX32 R7, R69.reuse, R3, 0x1, P2 ;  /* 0x0000000345077211 */ /* 0x040fe200010f0eff */
[----:B------:R-:W-:Y:S01]  /*cf20*/  VIADD R69, R69, UR4 ;  /* 0x0000000445457c36 */ /* 0x000fe20008000000 */
[----:B------:R-:W-:Y:S01]  /*cf30*/  ULDC UR4, c[0x0][0x22c] ;  /* 0x00008b0000047ab9 */ /* 0x000fe20000000800 */
[----:B------:R-:W-:Y:S01]  /*cf40*/  PRMT R75, R28, 0x7771, RZ ;  /* 0x000077711c4b7816 */ /* 0x000fe200000000ff */
[----:B------:R-:W-:Y:S01]  /*cf50*/  ULDC UR5, c[0x0][0x22c] ;  /* 0x00008b0000057ab9 */ /* 0x000fe20000000800 */
[----:B------:R-:W-:Y:S01]  /*cf60*/  ISETP.LT.AND P2, PT, R5, UR4, !P0 ;  /* 0x0000000405007c0c */ /* 0x000fe2000c741270 */
[----:B------:R-:W-:Y:S01]  /*cf70*/  ULDC UR4, c[0x0][0x248] ;  /* 0x0000920000047ab9 */ /* 0x000fe20000000800 */
[----:B------:R-:W-:Y:S01]  /*cf80*/  VIADD R5, R4, 0x6 ;  /* 0x0000000604057836 */ /* 0x000fe20000000000 */
[----:B------:R2:W-:Y:S01]  /*cf90*/  @P1 STG.E.U8 desc[UR12][R6.64], R73 ;  /* 0x0000004906001986 */ /* 0x0005e2000c10110c */
[----:B------:R-:W-:-:S04]  /*cfa0*/  IADD3 R70, P1, R69, R2, RZ ;  /* 0x0000000245467210 */ /* 0x000fc80007f3e0ff */
[C---:B------:R-:W-:Y:S01]  /*cfb0*/  LEA.HI.X.SX32 R71, R69.reuse, R3, 0x1, P1 ;  /* 0x0000000345477211 */ /* 0x040fe200008f0eff */
[----:B------:R-:W-:Y:S01]  /*cfc0*/  VIADD R69, R69, UR4 ;  /* 0x0000000445457c36 */ /* 0x000fe20008000000 */
[----:B------:R-:W-:-:S03]  /*cfd0*/  ULDC UR4, c[0x0][0x248] ;  /* 0x0000920000047ab9 */ /* 0x000fc60000000800 */
[----:B------:R3:W-:Y:S01]  /*cfe0*/  @P6 STG.E.U8 desc[UR12][R70.64], R75 ;  /* 0x0000004b46006986 */ /* 0x0007e2000c10110c */
[C---:B------:R-:W-:Y:S01]  /*cff0*/  VIADD R72, R69.reuse, UR4 ;  /* 0x0000000445487c36 */ /* 0x040fe20008000000 */
[-C--:B--2---:R-:W-:Y:S01]  /*d000*/  IADD3 R6, P6, R69, R2.reuse, RZ ;  /* 0x0000000245067210 */ /* 0x084fe20007fde0ff */
[----:B------:R-:W-:Y:S01]  /*d010*/  ULDC UR4, c[0x0][0x248] ;  /* 0x0000920000047ab9 */ /* 0x000fe20000000800 */
[----:B------:R-:W-:Y:S01]  /*d020*/  ISETP.LT.AND P1, PT, R5, UR5, !P0 ;  /* 0x0000000505007c0c */ /* 0x000fe2000c721270 */
[----:B------:R-:W-:Y:S01]  /*d030*/  VIADD R73, R72, UR4 ;  /* 0x0000000448497c36 */ /* 0x000fe20008000000 */
[-C--:B------:R-:W-:Y:S01]  /*d040*/  LEA.HI.X.SX32 R7, R69, R3.reuse, 0x1, P6 ;  /* 0x0000000345077211 */ /* 0x080fe200030f0eff */
[----:B------:R-:W-:Y:S01]  /*d050*/  VIADD R5, R4, 0x7 ;  /* 0x0000000704057836 */ /* 0x000fe20000000000 */
[C---:B------:R-:W-:Y:S01]  /*d060*/  IADD3 R68, P6, R72.reuse, R2, RZ ;  /* 0x0000000248447210 */ /* 0x040fe20007fde0ff */
[----:B------:R-:W-:Y:S01]  /*d070*/  ULDC UR5, c[0x0][0x22c] ;  /* 0x00008b0000057ab9 */ /* 0x000fe20000000800 */
[----:B------:R-:W-:Y:S01]  /*d080*/  PRMT R79, R29, 0x7770, RZ ;  /* 0x000077701d4f7816 */ /* 0x000fe200000000ff */
[----:B------:R-:W-:Y:S01]  /*d090*/  ULDC UR4, c[0x0][0x248] ;  /* 0x0000920000047ab9 */ /* 0x000fe20000000800 */
[----:B------:R-:W-:-:S02]  /*d0a0*/  LEA.HI.X.SX32 R69, R72, R3, 0x1, P6 ;  /* 0x0000000348457211 */ /* 0x000fc400030f0eff */
[-C--:B---3--:R-:W-:Y:S01]  /*d0b0*/  IADD3 R70, P6, R73, R2.reuse, RZ ;  /* 0x0000000249467210 */ /* 0x088fe20007fde0ff */
[----:B------:R2:W-:Y:S01]  /*d0c0*/  @P4 STG.E.U8 desc[UR12][R6.64], R79 ;  /* 0x0000004f06004986 */ /* 0x0005e2000c10110c */
[----:B------:R-:W-:Y:S01]  /*d0d0*/  ISETP.LT.AND P4, PT, R5, UR5, !P0 ;  /* 0x0000000505007c0c */ /* 0x000fe2000c781270 */
[----:B------:R-:W-:Y:S01]  /*d0e0*/  VIADD R5, R4, 0x8 ;  /* 0x0000000804057836 */ /* 0x000fe20000000000 */
[----:B------:R-:W-:Y:S01]  /*d0f0*/  PRMT R75, R29, 0x7771, RZ ;  /* 0x000077711d4b7816 */ /* 0x000fe200000000ff */
[----:B------:R-:W-:Y:S01]  /*d100*/  ULDC UR5, c[0x0][0x22c] ;  /* 0x00008b0000057ab9 */ /* 0x000fe20000000800 */
[CC--:B------:R-:W-:Y:S01]  /*d110*/  LEA.HI.X.SX32 R71, R73.reuse, R3.reuse, 0x1, P6 ;  /* 0x0000000349477211 */ /* 0x0c0fe200030f0eff */
[----:B------:R-:W-:Y:S01]  /*d120*/  VIADD R73, R73, UR4 ;  /* 0x0000000449497c36 */ /* 0x000fe20008000000 */
[----:B------:R-:W-:Y:S01]  /*d130*/  PRMT R77, R30, 0x7770, RZ ;  /* 0x000077701e4d7816 */ /* 0x000fe200000000ff */
[----:B------:R3:W-:Y:S01]  /*d140*/  @P5 STG.E.U8 desc[UR12][R68.64], R75 ;  /* 0x0000004b44005986 */ /* 0x0007e2000c10110c */
[----:B------:R-:W-:Y:S01]  /*d150*/  ISETP.LT.AND P6, PT, R5, UR5, !P0 ;  /* 0x0000000505007c0c */ /* 0x000fe2000c7c1270 */
[C---:B------:R-:W-:Y:S01]  /*d160*/  VIADD R5, R4.reuse, 0x9 ;  /* 0x0000000904057836 */ /* 0x040fe20000000000 */
[----:B------:R-:W-:Y:S01]  /*d170*/  ULDC UR4, c[0x0][0x248] ;  /* 0x0000920000047ab9 */ /* 0x000fe20000000800 */
[----:B------:R4:W-:Y:S01]  /*d180*/  @P3 STG.E.U8 desc[UR12][R70.64], R77 ;  /* 0x0000004d46003986 */ /* 0x0009e2000c10110c */
[CC--:B--2---:R-:W-:Y:S01]  /*d190*/  IADD3 R6, P3, R73.reuse, R2.reuse, RZ ;  /* 0x0000000249067210 */ /* 0x0c4fe20007f7e0ff */
[----:B------:R-:W-:Y:S01]  /*d1a0*/  ULDC UR5, c[0x0][0x22c] ;  /* 0x00008b0000057ab9 */ /* 0x000fe20000000800 */
[----:B------:R-:W-:Y:S01]  /*d1b0*/  VIADD R72, R73, UR4 ;  /* 0x0000000449487c36 */ /* 0x000fe20008000000 */
[----:B------:R-:W-:Y:S01]  /*d1c0*/  ISETP.LT.AND P5, PT, R5, UR5, !P0 ;  /* 0x0000000505007c0c */ /* 0x000fe2000c7a1270 */
[----:B------:R-:W-:Y:S01]  /*d1d0*/  VIADD R5, R4, 0xa ;  /* 0x0000000a04057836 */ /* 0x000fe20000000000 */
[----:B------:R-:W-:Y:S01]  /*d1e0*/  LEA.HI.X.SX32 R7, R73, R3, 0x1, P3 ;  /* 0x0000000349077211 */ /* 0x000fe200018f0eff */
[----:B------:R-:W-:Y:S01]  /*d1f0*/  ULDC UR4, c[0x0][0x22c] ;  /* 0x00008b0000047ab9 */ /* 0x000fe20000000800 */
[----:B---3--:R-:W-:Y:S01]  /*d200*/  PRMT R75, R30, 0x7771, RZ ;  /* 0x000077711e4b7816 */ /* 0x008fe200000000ff */
[----:B------:R-:W-:Y:S01]  /*d210*/  ULDC UR5, c[0x0][0x22c] ;  /* 0x00008b0000057ab9 */ /* 0x000fe20000000800 */
[----:B------:R-:W-:-:S03]  /*d220*/  IADD3 R68, P3, R72, R2, RZ ;  /* 0x0000000248447210 */ /* 0x000fc60007f7e0ff */
[----:B------:R2:W-:Y:S01]  /*d230*/  @P2 STG.E.U8 desc[UR12][R6.64], R75 ;  /* 0x0000004b06002986 */ /* 0x0005e2000c10110c */
[----:B------:R-:W-:Y:S01]  /*d240*/  ISETP.LT.AND P2, PT, R5, UR4, !P0 ;  /* 0x0000000405007c0c */ /* 0x000fe2000c741270 */
[----:B------:R-:W-:Y:S01]  /*d250*/  ULDC UR4, c[0x0][0x248] ;  /* 0x0000920000047ab9 */ /* 0x000fe20000000800 */
[C---:B------:R-:W-:Y:S01]  /*d260*/  LEA.HI.X.SX32 R69, R72.reuse, R3, 0x1, P3 ;  /* 0x0000000348457211 */ /* 0x040fe200018f0eff */
[----:B------:R-:W-:Y:S01]  /*d270*/  VIADD R72, R72, UR4 ;  /* 0x0000000448487c36 */ /* 0x000fe20008000000 */
[----:B------:R-:W-:Y:S01]  /*d280*/  PRMT R73, R31, 0x7770, RZ ;  /* 0x000077701f497816 */ /* 0x000fe200000000ff */
[----:B------:R-:W-:Y:S01]  /*d290*/  VIADD R5, R4, 0xb ;  /* 0x0000000b04057836 */ /* 0x000fe20000000000 */
[----:B------:R-:W-:-:S03]  /*d2a0*/  ULDC UR4, c[0x0][0x22c] ;  /* 0x00008b0000047ab9 */ /* 0x000fc60000000800 */
[----:B------:R3:W-:Y:S01]  /*d2b0*/  @P1 STG.E.U8 desc[UR12][R68.64], R73 ;  /* 0x0000004944001986 */ /* 0x0007e2000c10110c */
[C---:B----4-:R-:W-:Y:S02]  /*d2c0*/  IADD3 R70, P1, R72.reuse, R2, RZ ;  /* 0x0000000248467210 */ /* 0x050fe40007f3e0ff */
[----:B------:R-:W-:Y:S01]  /*d2d0*/  ISETP.LT.AND P3, PT, R5, UR4, !P0 ;  /* 0x0000000405007c0c */ /* 0x000fe2000c761270 */
[----:B------:R-:W-:Y:S01]  /*d2e0*/  ULDC UR4, c[0x0][0x248] ;  /* 0x0000920000047ab9 */ /* 0x000fe20000000800 */
[C---:B------:R-:W-:Y:S01]  /*d2f0*/  LEA.HI.X.SX32 R71, R72.reuse, R3, 0x1, P1 ;  /* 0x0000000348477211 */ /* 0x040fe200008f0eff */
[----:B------:R-:W-:Y:S01]  /*d300*/  VIADD R72, R72, UR4 ;  /* 0x0000000448487c36 */ /* 0x000fe20008000000 */
[----:B--2---:R-:W-:Y:S01]  /*d310*/  PRMT R75, R31, 0x7771, RZ ;  /* 0x000077711f4b7816 */ /* 0x004fe200000000ff */
[----:B------:R-:W-:Y:S01]  /*d320*/  ULDC UR4, c[0x0][0x248] ;  /* 0x0000920000047ab9 */ /* 0x000fe20000000800 */
[----:B------:R-:W-:-:S03]  /*d330*/  VIADD R5, R4, 0xc ;  /* 0x0000000c04057836 */ /* 0x000fc60000000000 */
[----:B------:R2:W-:Y:S01]  /*d340*/  @P4 STG.E.U8 desc[UR12][R70.64], R75 ;  /* 0x0000004b46004986 */ /* 0x0005e2000c10110c */
[CC--:B------:R-:W-:Y:S01]  /*d350*/  IADD3 R6, P4, R72.reuse, R2.reuse, RZ ;  /* 0x0000000248067210 */ /* 0x0c0fe20007f9e0ff */
[----:B---3--:R-:W-:Y:S01]  /*d360*/  VIADD R69, R72, UR4 ;  /* 0x0000000448457c36 */ /* 0x008fe20008000000 */
[----:B------:R-:W-:Y:S01]  /*d370*/  ULDC UR4, c[0x0][0x248] ;  /* 0x0000920000047ab9 */ /* 0x000fe20000000800 */
[----:B------:R-:W-:Y:S02]  /*d380*/  PRMT R77, R28, 0x7772, RZ ;  /* 0x000077721c4d7816 */ /* 0x000fe400000000ff */
[-C--:B------:R-:W-:Y:S02]  /*d390*/  LEA.HI.X.SX32 R7, R72, R3.reuse, 0x1, P4 ;  /* 0x0000000348077211 */ /* 0x080fe400020f0eff */
[----:B------:R-:W-:Y:S01]  /*d3a0*/  PRMT R73, R28, 0x7773, RZ ;  /* 0x000077731c497816 */ /* 0x000fe200000000ff */
[----:B------:R-:W-:Y:S01]  /*d3b0*/  VIADD R28, R69, UR4 ;  /* 0x00000004451c7c36 */ /* 0x000fe20008000000 */
[----:B------:R-:W-:Y:S01]  /*d3c0*/  ISETP.LT.AND P1, PT, R5, UR5, !P0 ;  /* 0x0000000505007c0c */ /* 0x000fe2000c721270 */
[----:B------:R-:W-:Y:S01]  /*d3d0*/  VIADD R5, R4, 0xd ;  /* 0x0000000d04057836 */ /* 0x000fe20000000000 */
[CC--:B------:R-:W-:Y:S01]  /*d3e0*/  IADD3 R68, P4, R69.reuse, R2.reuse, RZ ;  /* 0x0000000245447210 */ /* 0x0c0fe20007f9e0ff */
[----:B------:R3:W-:Y:S01]  /*d3f0*/  @P6 STG.E.U8 desc[UR12][R6.64], R77 ;  /* 0x0000004d06006986 */ /* 0x0007e2000c10110c */
[----:B------:R-:W-:Y:S01]  /*d400*/  ULDC UR5, c[0x0][0x22c] ;  /* 0x00008b0000057ab9 */ /* 0x000fe20000000800 */
[----:B--2---:R-:W-:Y:S01]  /*d410*/  IADD3 R70, P6, R28, R2, RZ ;  /* 0x000000021c467210 */ /* 0x004fe20007fde0ff */
[----:B------:R-:W-:Y:S01]  /*d420*/  ULDC UR4, c[0x0][0x248] ;  /* 0x0000920000047ab9 */ /* 0x000fe20000000800 */
[----:B------:R-:W-:-:S02]  /*d430*/  LEA.HI.X.SX32 R69, R69, R3, 0x1, P4 ;  /* 0x0000000345457211 */ /* 0x000fc400020f0eff */
[----:B------:R-:W-:Y:S01]  /*d440*/  ISETP.LT.AND P4, PT, R5, UR5, !P0 ;  /* 0x0000000505007c0c */ /* 0x000fe2000c781270 */
[----:B------:R-:W-:Y:S01]  /*d450*/  VIADD R5, R4, 0xe ;  /* 0x0000000e04057836 */ /* 0x000fe20000000000 */
[C---:B------:R-:W-:Y:S01]  /*d460*/  LEA.HI.X.SX32 R71, R28.reuse, R3, 0x1, P6 ;  /* 0x000000031c477211 */ /* 0x040fe200030f0eff */
[----:B------:R-:W-:Y:S01]  /*d470*/  VIADD R28, R28, UR4 ;  /* 0x000000041c1c7c36 */ /* 0x000fe20008000000 */
[----:B------:R-:W-:Y:S01]  /*d480*/  PRMT R75, R29, 0x7772, RZ ;  /* 0x000077721d4b7816 */ /* 0x000fe200000000ff */
[----:B------:R-:W-:Y:S01]  /*d490*/  ULDC UR5, c[0x0][0x22c] ;  /* 0x00008b0000057ab9 */ /* 0x000fe20000000800 */
[----:B------:R2:W-:Y:S01]  /*d4a0*/  @P5 STG.E.U8 desc[UR12][R68.64], R73 ;  /* 0x0000004944005986 */ /* 0x0005e2000c10110c */
[----:B------:R-:W-:Y:S01]  /*d4b0*/  ISETP.LT.AND P6, PT, R5, UR5, !P0 ;  /* 0x0000000505007c0c */ /* 0x000fe2000c7c1270 */
[----:B------:R-:W-:Y:S01]  /*d4c0*/  VIADD R5, R4, 0xf ;  /* 0x0000000f04057836 */ /* 0x000fe20000000000 */
[----:B------:R-:W-:Y:S01]  /*d4d0*/  ULDC UR4, c[0x0][0x248] ;  /* 0x0000920000047ab9 */ /* 0x000fe20000000800 */
[----:B------:R4:W-:Y:S01]  /*d4e0*/  @P2 STG.E.U8 desc[UR12][R70.64], R75 ;  /* 0x0000004b46002986 */ /* 0x0009e2000c10110c */
[----:B---3--:R-:W-:Y:S01]  /*d4f0*/  IADD3 R6, P2, R28, R2, RZ ;  /* 0x000000021c067210 */ /* 0x008fe20007f5e0ff */
[----:B------:R-:W-:-:S02]  /*d500*/  ULDC UR5, c[0x0][0x22c] ;  /* 0x00008b0000057ab9 */ /* 0x000fc40000000800 */
[----:B------:R-:W-:Y:S01]  /*d510*/  ISETP.LT.AND P5, PT, R5, UR5, !P0 ;  /* 0x0000000505007c0c */ /* 0x000fe2000c7a1270 */
[----:B------:R-:W-:Y:S01]  /*d520*/  VIADD R5, R4, 0x10 ;  /* 0x0000001004057836 */ /* 0x000fe20000000000 */
[C---:B------:R-:W-:Y:S01]  /*d530*/  LEA.HI.X.SX32 R7, R28.reuse, R3, 0x1, P2 ;  /* 0x000000031c077211 */ /* 0x040fe200010f0eff */
[----:B------:R-:W-:Y:S01]  /*d540*/  ULDC UR5, c[0x0][0x22c] ;  /* 0x00008b0000057ab9 */ /* 0x000fe20000000800 */
[----:B--2---:R-:W-:Y:S01]  /*d550*/  VIADD R68, R28, UR4 ;  /* 0x000000041c447c36 */ /* 0x004fe20008000000 */
[----:B------:R-:W-:Y:S01]  /*d560*/  PRMT R73, R29, 0x7773, RZ ;  /* 0x000077731d497816 */ /* 0x000fe200000000ff */
[----:B------:R-:W-:-:S03]  /*d570*/  ULDC UR4, c[0x0][0x22c] ;  /* 0x00008b0000047ab9 */ /* 0x000fc60000000800 */
[C---:B------:R-:W-:Y:S01]  /*d580*/  IADD3 R28, P2, R68.reuse, R2, RZ ;  /* 0x00000002441c7210 */ /* 0x040fe20007f5e0ff */
[----:B------:R2:W-:Y:S01]  /*d590*/  @P3 STG.E.U8 desc[UR12][R6.64], R73 ;  /* 0x0000004906003986 */ /* 0x0005e2000c10110c */
[----:B------:R-:W-:Y:S01]  /*d5a0*/  ISETP.LT.AND P3, PT, R5, UR4, !P0 ;  /* 0x0000000405007c0c */ /* 0x000fe2000c761270 */
[----:B------:R-:W-:Y:S01]  /*d5b0*/  ULDC UR4, c[0x0][0x248] ;  /* 0x0000920000047ab9 */ /* 0x000fe20000000800 */
[C---:B------:R-:W-:Y:S01]  /*d5c0*/  LEA.HI.X.SX32 R29, R68.reuse, R3, 0x1, P2 ;  /* 0x00000003441d7211 */ /* 0x040fe200010f0eff */
[----:B----4-:R-:W-:Y:S01]  /*d5d0*/  VIADD R70, R68, UR4 ;  /* 0x0000000444467c36 */ /* 0x010fe20008000000 */
[----:B------:R-:W-:Y:S01]  /*d5e0*/  PRMT R71, R30, 0x7772, RZ ;  /* 0x000077721e477816 */ /* 0x000fe200000000ff */
[----:B------:R-:W-:Y:S01]  /*d5f0*/  VIADD R5, R4, 0x11 ;  /* 0x0000001104057836 */ /* 0x000fe20000000000 */
[----:B------:R-:W-:-:S03]  /*d600*/  ULDC UR4, c[0x0][0x22c] ;  /* 0x00008b0000047ab9 */ /* 0x000fc60000000800 */
[----:B------:R3:W-:Y:S01]  /*d610*/  @P1 STG.E.U8 desc[UR12][R28.64], R71 ;  /* 0x000000471c001986 */ /* 0x0007e2000c10110c */
[C---:B------:R-:W-:Y:S02]  /*d620*/  IADD3 R68, P1, R70.reuse, R2, RZ ;  /* 0x0000000246447210 */ /* 0x040fe40007f3e0ff */
[----:B------:R-:W-:Y:S01]  /*d630*/  ISETP.LT.AND P2, PT, R5, UR4, !P0 ;  /* 0x0000000405007c0c */ /* 0x000fe2000c741270 */
[----:B------:R-:W-:Y:S01]  /*d640*/  ULDC UR4, c[0x0][0x248] ;  /* 0x0000920000047ab9 */ /* 0x000fe20000000800 */
[C---:B------:R-:W-:Y:S01]  /*d650*/  LEA.HI.X.SX32 R69, R70.reuse, R3, 0x1, P1 ;  /* 0x0000000346457211 */ /* 0x040fe200008f0eff */
[----:B------:R-:W-:Y:S01]  /*d660*/  VIADD R70, R70, UR4 ;  /* 0x0000000446467c36 */ /* 0x000fe20008000000 */
[----:B------:R-:W-:Y:S01]  /*d670*/  PRMT R75, R30, 0x7773, RZ ;  /* 0x000077731e4b7816 */ /* 0x000fe200000000ff */
[----:B------:R-:W-:Y:S01]  /*d680*/  ULDC UR4, c[0x0][0x248] ;  /* 0x0000920000047ab9 */ /* 0x000fe20000000800 */
[----:B------:R-:W-:-:S03]  /*d690*/  VIADD R5, R4, 0x12 ;  /* 0x0000001204057836 */ /* 0x000fc60000000000 */
[----:B------:R4:W-:Y:S01]  /*d6a0*/  @P4 STG.E.U8 desc[UR12][R68.64], R75 ;  /* 0x0000004b44004986 */ /* 0x0009e2000c10110c */
[CC--:B--2---:R-:W-:Y:S01]  /*d6b0*/  IADD3 R6, P4, R70.reuse, R2.reuse, RZ ;  /* 0x0000000246067210 */ /* 0x0c4fe20007f9e0ff */
[C---:B---3--:R-:W-:Y:S01]  /*d6c0*/  VIADD R29, R70.reuse, UR4 ;  /* 0x00000004461d7c36 */ /* 0x048fe20008000000 */
[----:B------:R-:W-:Y:S01]  /*d6d0*/  ULDC UR4, c[0x0][0x248] ;  /* 0x0000920000047ab9 */ /* 0x000fe20000000800 */
[----:B------:R-:W-:Y:S02]  /*d6e0*/  PRMT R73, R31, 0x7772, RZ ;  /* 0x000077721f497816 */ /* 0x000fe400000000ff */
[-C--:B------:R-:W-:Y:S02]  /*d6f0*/  LEA.HI.X.SX32 R7, R70, R3.reuse, 0x1, P4 ;  /* 0x0000000346077211 */ /* 0x080fe400020f0eff */
[----:B------:R-:W-:Y:S01]  /*d700*/  ISETP.LT.AND P1, PT, R5, UR5, !P0 ;  /* 0x0000000505007c0c */ /* 0x000fe2000c721270 */
[----:B------:R-:W-:Y:S01]  /*d710*/  VIADD R5, R4, 0x13 ;  /* 0x0000001304057836 */ /* 0x000fe20000000000 */
[CC--:B------:R-:W-:Y:S01]  /*d720*/  IADD3 R28, P4, R29.reuse, R2.reuse, RZ ;  /* 0x000000021d1c7210 */ /* 0x0c0fe20007f9e0ff */
[C---:B----4-:R-:W-:Y:S01]  /*d730*/  VIADD R68, R29.reuse, UR4 ;  /* 0x000000041d447c36 */ /* 0x050fe20008000000 */
[----:B------:R2:W-:Y:S01]  /*d740*/  @P6 STG.E.U8 desc[UR12][R6.64], R73 ;  /* 0x0000004906006986 */ /* 0x0005e2000c10110c */
[----:B------:R-:W-:Y:S01]  /*d750*/  ULDC UR5, c[0x0][0x22c] ;  /* 0x00008b0000057ab9 */ /* 0x000fe20000000800 */
[----:B------:R-:W-:Y:S01]  /*d760*/  LEA.HI.X.SX32 R29, R29, R3, 0x1, P4 ;  /* 0x000000031d1d7211 */ /* 0x000fe200020f0eff */
[----:B------:R-:W-:Y:S01]  /*d770*/  ULDC UR4, c[0x0][0x248] ;  /* 0x0000920000047ab9 */ /* 0x000fe20000000800 */
[----:B------:R-:W-:-:S02]  /*d780*/  IADD3 R30, P6, R68, R2, RZ ;  /* 0x00000002441e7210 */ /* 0x000fc40007fde0ff */
        /* <DEDUP_REMOVED lines=9> */
[----:B------:R-:W-:Y:S01]  /*d820*/  VIADD R5, R4, 0x15 ;  /* 0x0000001504057836 */ /* 0x000fe20000000000 */
        /* <DEDUP_REMOVED lines=21> */
[----:B----4-:R-:W-:Y:S02]  /*d980*/  IADD3 R30, P1, R69, R2, RZ ;  /* 0x00000002451e7210 */ /* 0x010fe40007f3e0ff */
        /* <DEDUP_REMOVED lines=9> */
[C---:B---3--:R-:W-:Y:S01]  /*da20*/  VIADD R29, R69.reuse, UR4 ;  /* 0x00000004451d7c36 */ /* 0x048fe20008000000 */
[----:B------:R-:W-:Y:S01]  /*da30*/  ULDC UR4, c[0x0][0x248] ;  /* 0x0000920000047ab9 */ /* 0x000fe20000000800 */
[----:B------:R-:W-:Y:S02]  /*da40*/  PRMT R73, R10, 0x7770, RZ ;  /* 0x000077700a497816 */ /* 0x000fe400000000ff */
[-C--:B------:R-:W-:Y:S01]  /*da50*/  LEA.HI.X.SX32 R7, R69, R3.reuse, 0x1, P4 ;  /* 0x0000000345077211 */ /* 0x080fe200020f0eff */
        /* <DEDUP_REMOVED lines=11> */
[----:B------:R-:W-:Y:S01]  /*db10*/  PRMT R69, R10, 0x7771, RZ ;  /* 0x000077710a457816 */ /* 0x000fe200000000ff */
[----:B------:R-:W-:Y:S01]  /*db20*/  ULDC UR5, c[0x0][0x22c] ;  /* 0x00008b0000057ab9 */ /* 0x000fe20000000800 */
[C---:B------:R-:W-:Y:S01]  /*db30*/  LEA.HI.X.SX32 R31, R68.reuse, R3, 0x1, P6 ;  /* 0x00000003441f7211 */ /* 0x040fe200030f0eff */
[----:B------:R-:W-:Y:S01]  /*db40*/  VIADD R68, R68, UR4 ;  /* 0x0000000444447c36 */ /* 0x000fe20008000000 */
[----:B------:R-:W-:Y:S01]  /*db50*/  PRMT R71, R11, 0x7770, RZ ;  /* 0x000077700b477816 */ /* 0x000fe200000000ff */
[----:B------:R2:W-:Y:S01]  /*db60*/  @P5 STG.E.U8 desc[UR12][R28.64], R69 ;  /* 0x000000451c005986 */ /* 0x0005e2000c10110c */
[----:B------:R-:W-:Y:S01]  /*db70*/  ISETP.LT.AND P6, PT, R5, UR5, !P0 ;  /* 0x0000000505007c0c */ /* 0x000fe2000c7c1270 */
[----:B------:R-:W-:Y:S01]  /*db80*/  VIADD R5, R4, 0x1b ;  /* 0x0000001b04057836 */ /* 0x000fe20000000000 */
[----:B------:R-:W-:Y:S01]  /*db90*/  ULDC UR4, c[0x0][0x248] ;  /* 0x0000920000047ab9 */ /* 0x000fe20000000800 */
[----:B------:R4:W-:Y:S01]  /*dba0*/  @P2 STG.E.U8 desc[UR12][R30.64], R71 ;  /* 0x000000471e002986 */ /* 0x0009e2000c10110c */
[----:B---3--:R-:W-:Y:S01]  /*dbb0*/  IADD3 R6, P2, R68, R2, RZ ;  /* 0x0000000244067210 */ /* 0x008fe20007f5e0ff */
[----:B------:R-:W-:Y:S01]  /*dbc0*/  ULDC UR5, c[0x0][0x22c] ;  /* 0x00008b0000057ab9 */ /* 0x000fe20000000800 */
[----:B------:R-:W-:-:S02]  /*dbd0*/  PRMT R73, R11, 0x7771, RZ ;  /* 0x000077710b497816 */ /* 0x000fc400000000ff */
[----:B------:R-:W-:Y:S01]  /*dbe0*/  ISETP.LT.AND P5, PT, R5, UR5, !P0 ;  /* 0x0000000505007c0c */ /* 0x000fe2000c7a1270 */
[----:B------:R-:W-:Y:S01]  /*dbf0*/  VIADD R5, R4, 0x1c ;  /* 0x0000001c04057836 */ /* 0x000fe20000000000 */
[CC--:B------:R-:W-:Y:S01]  /*dc00*/  LEA.HI.X.SX32 R7, R68.reuse, R3.reuse, 0x1, P2 ;  /* 0x0000000344077211 */ /* 0x0c0fe200010f0eff */
[----:B--2---:R-:W-:Y:S01]  /*dc10*/  VIADD R69, R68, UR4 ;  /* 0x0000000444457c36 */ /* 0x004fe20008000000 */
[----:B------:R-:W-:Y:S01]  /*dc20*/  ULDC UR4, c[0x0][0x22c] ;  /* 0x00008b0000047ab9 */ /* 0x000fe20000000800 */
[C---:B------:R-:W-:Y:S01]  /*dc30*/  PRMT R75, R8.reuse, 0x7773, RZ ;  /* 0x00007773084b7816 */ /* 0x040fe200000000ff */
[----:B------:R-:W-:Y:S01]  /*dc40*/  ULDC UR5, c[0x0][0x22c] ;  /* 0x00008b0000057ab9 */ /* 0x000fe20000000800 */
[----:B------:R2:W-:Y:S01]  /*dc50*/  @P3 STG.E.U8 desc[UR12][R6.64], R73 ;  /* 0x0000004906003986 */ /* 0x0005e2000c10110c */
[----:B------:R-:W-:Y:S02]  /*dc60*/  IADD3 R28, P2, R69, R2, RZ ;  /* 0x00000002451c7210 */ /* 0x000fe40007f5e0ff */
[----:B------:R-:W-:Y:S01]  /*dc70*/  ISETP.LT.AND P3, PT, R5, UR4, !P0 ;  /* 0x0000000405007c0c */ /* 0x000fe2000c761270 */
[----:B------:R-:W-:Y:S01]  /*dc80*/  ULDC UR4, c[0x0][0x248] ;  /* 0x0000920000047ab9 */ /* 0x000fe20000000800 */
[C---:B------:R-:W-:Y:S01]  /*dc90*/  LEA.HI.X.SX32 R29, R69.reuse, R3, 0x1, P2 ;  /* 0x00000003451d7211 */ /* 0x040fe200010f0eff */
[----:B------:R-:W-:Y:S01]  /*dca0*/  VIADD R69, R69, UR4 ;  /* 0x0000000445457c36 */ /* 0x000fe20008000000 */
[----:B----4-:R-:W-:Y:S01]  /*dcb0*/  PRMT R71, R8, 0x7772, RZ ;  /* 0x0000777208477816 */ /* 0x010fe200000000ff */
[----:B------:R-:W-:Y:S01]  /*dcc0*/  VIADD R5, R4, 0x1d ;  /* 0x0000001d04057836 */ /* 0x000fe20000000000 */
[----:B------:R-:W-:-:S03]  /*dcd0*/  ULDC UR4, c[0x0][0x22c] ;  /* 0x00008b0000047ab9 */ /* 0x000fc60000000800 */
[----:B------:R3:W-:Y:S01]  /*dce0*/  @P1 STG.E.U8 desc[UR12][R28.64], R71 ;  /* 0x000000471c001986 */ /* 0x0007e2000c10110c */
[-C--:B------:R-:W-:Y:S02]  /*dcf0*/  IADD3 R30, P1, R69, R2.reuse, RZ ;  /* 0x00000002451e7210 */ /* 0x080fe40007f3e0ff */
[----:B------:R-:W-:Y:S01]  /*dd00*/  ISETP.LT.AND P2, PT, R5, UR4, !P0 ;  /* 0x0000000405007c0c */ /* 0x000fe2000c741270 */
[----:B------:R-:W-:Y:S01]  /*dd10*/  ULDC UR4, c[0x0][0x248] ;  /* 0x0000920000047ab9 */ /* 0x000fe20000000800 */
[C---:B------:R-:W-:Y:S01]  /*dd20*/  LEA.HI.X.SX32 R31, R69.reuse, R3, 0x1, P1 ;  /* 0x00000003451f7211 */ /* 0x040fe200008f0eff */
[----:B------:R-:W-:Y:S01]  /*dd30*/  VIADD R69, R69, UR4 ;  /* 0x0000000445457c36 */ /* 0x000fe20008000000 */
[----:B------:R-:W-:Y:S01]  /*dd40*/  ULDC UR4, c[0x0][0x248] ;  /* 0x0000920000047ab9 */ /* 0x000fe20000000800 */
[----:B------:R-:W-:Y:S02]  /*dd50*/  VIADD R5, R4, 0x1e ;  /* 0x0000001e04057836 */ /* 0x000fe40000000000 */
[----:B------:R4:W-:Y:S01]  /*dd60*/  @P4 STG.E.U8 desc[UR12][R30.64], R75 ;  /* 0x0000004b1e004986 */ /* 0x0009e2000c10110c */
[C---:B--2---:R-:W-:Y:S01]  /*dd70*/  IADD3 R6, P4, R69.reuse, R2, RZ ;  /* 0x0000000245067210 */ /* 0x044fe20007f9e0ff */
[----:B---3--:R-:W-:Y:S01]  /*dd80*/  VIADD R28, R69, UR4 ;  /* 0x00000004451c7c36 */ /* 0x008fe20008000000 */
[----:B------:R-:W-:Y:S01]  /*dd90*/  ULDC UR4, c[0x0][0x248] ;  /* 0x0000920000047ab9 */ /* 0x000fe20000000800 */
[----:B------:R-:W-:-:S02]  /*dda0*/  PRMT R73, R9, 0x7772, RZ ;  /* 0x0000777209497816 */ /* 0x000fc400000000ff */
[-C--:B------:R-:W-:Y:S02]  /*ddb0*/  LEA.HI.X.SX32 R7, R69, R3.reuse, 0x1, P4 ;  /* 0x0000000345077211 */ /* 0x080fe400020f0eff */
[CC--:B------:R-:W-:Y:S02]  /*ddc0*/  IADD3 R8, P4, R28.reuse, R2.reuse, RZ ;  /* 0x000000021c087210 */ /* 0x0c0fe40007f9e0ff */
[----:B------:R-:W-:Y:S01]  /*ddd0*/  ISETP.LT.AND P1, PT, R5, UR5, !P0 ;  /* 0x0000000505007c0c */ /* 0x000fe2000c721270 */
[----:B----4-:R-:W-:Y:S01]  /*dde0*/  VIADD R30, R28, UR4 ;  /* 0x000000041c1e7c36 */ /* 0x010fe20008000000 */
[----:B------:R-:W-:Y:S01]  /*ddf0*/  PRMT R71, R9, 0x7773, RZ ;  /* 0x0000777309477816 */ /* 0x000fe200000000ff */
[----:B------:R-:W-:Y:S01]  /*de00*/  VIADD R5, R4, 0x1f ;  /* 0x0000001f04057836 */ /* 0x000fe20000000000 */
[-C--:B------:R-:W-:Y:S01]  /*de10*/  LEA.HI.X.SX32 R9, R28, R3.reuse, 0x1, P4 ;  /* 0x000000031c097211 */ /* 0x080fe200020f0eff */
[----:B------:R2:W-:Y:S01]  /*de20*/  @P6 STG.E.U8 desc[UR12][R6.64], R73 ;  /* 0x0000004906006986 */ /* 0x0005e2000c10110c */
[----:B------:R-:W-:Y:S01]  /*de30*/  ULDC UR5, c[0x0][0x22c] ;  /* 0x00008b0000057ab9 */ /* 0x000fe20000000800 */
[-C--:B------:R-:W-:Y:S01]  /*de40*/  IADD3 R28, P6, R30, R2.reuse, RZ ;  /* 0x000000021e1c7210 */ /* 0x080fe20007fde0ff */
[----:B------:R-:W-:Y:S01]  /*de50*/  ULDC UR4, c[0x0][0x248] ;  /* 0x0000920000047ab9 */ /* 0x000fe20000000800 */
[----:B------:R-:W-:Y:S01]  /*de60*/  ISETP.LT.AND P4, PT, R5, UR5, !P0 ;  /* 0x0000000505007c0c */ /* 0x000fe2000c781270 */
[----:B------:R-:W-:Y:S01]  /*de70*/  VIADD R5, R4, 0x20 ;  /* 0x0000002004057836 */ /* 0x000fe20000000000 */
[CC--:B------:R-:W-:Y:S01]  /*de80*/  LEA.HI.X.SX32 R29, R30.reuse, R3.reuse, 0x1, P6 ;  /* 0x000000031e1d7211 */ /* 0x0c0fe200030f0eff */
        /* <DEDUP_REMOVED lines=27> */
[----:B------:R-:W-:Y:S02]  /*e040*/  IADD3 R10, P1, R31, R2, RZ ;  /* 0x000000021f0a7210 */ /* 0x000fe40007f3e0ff */
[----:B------:R-:W-:Y:S01]  /*e050*/  ISETP.LT.AND P3, PT, R5, UR4, !P0 ;  /* 0x0000000405007c0c */ /* 0x000fe2000c761270 */
[----:B------:R-:W-:Y:S01]  /*e060*/  ULDC UR4, c[0x0][0x248] ;  /* 0x0000920000047ab9 */ /* 0x000fe20000000800 */
[----:B------:R-:W-:Y:S02]  /*e070*/  PRMT R29, R11, 0x7773, RZ ;  /* 0x000077730b1d7816 */ /* 0x000fe400000000ff */
[C---:B------:R-:W-:Y:S01]  /*e080*/  LEA.HI.X.SX32 R11, R31.reuse, R3, 0x1, P1 ;  /* 0x000000031f0b7211 */ /* 0x040fe200008f0eff */
[----:B------:R-:W-:Y:S01]  /*e090*/  VIADD R31, R31, UR4 ;  /* 0x000000041f1f7c36 */ /* 0x000fe20008000000 */
[----:B------:R-:W-:Y:S01]  /*e0a0*/  ULDC UR4, c[0x0][0x248] ;  /* 0x0000920000047ab9 */ /* 0x000fe20000000800 */
[----:B------:R-:W-:-:S02]  /*e0b0*/  VIADD R5, R4, 0x24 ;  /* 0x0000002404057836 */ /* 0x000fc40000000000 */
[----:B------:R4:W-:Y:S01]  /*e0c0*/  @P4 STG.E.U8 desc[UR12][R10.64], R29 ;  /* 0x0000001d0a004986 */ /* 0x0009e2000c10110c */
[CC--:B--2---:R-:W-:Y:S01]  /*e0d0*/  IADD3 R6, P4, R31.reuse, R2.reuse, RZ ;  /* 0x000000021f067210 */ /* 0x0c4fe20007f9e0ff */
        /* <DEDUP_REMOVED lines=10> */
[----:B----4-:R-:W-:Y:S01]  /*e180*/  IADD3 R10, P6, R28, R2, RZ ;  /* 0x000000021c0a7210 */ /* 0x010fe20007fde0ff */
[----:B------:R-:W-:Y:S01]  /*e190*/  ULDC UR4, c[0x0][0x248] ;  /* 0x0000920000047ab9 */ /* 0x000fe20000000800 */
[----:B------:R-:W-:-:S02]  /*e1a0*/  LEA.HI.X.SX32 R9, R9, R3, 0x1, P4 ;  /* 0x0000000309097211 */ /* 0x000fc400020f0eff */
        /* <DEDUP_REMOVED lines=74> */
[----:B------:R-:W-:Y:S02]  /*e650*/  ULDC UR5, c[0x0][0x22c] ;  /* 0x00008b0000057ab9 */ /* 0x000fe40000000800 */
        /* <DEDUP_REMOVED lines=53> */
[----:B------:R-:W-:Y:S01]  /*e9b0*/  PRMT R31, R16, 0x7770, RZ ;  /* 0x00007770101f7816 */ /* 0x000fe200000000ff */
[----:B------:R-:W-:Y:S01]  /*e9c0*/  ULDC UR5, c[0x0][0x22c] ;  /* 0x00008b0000057ab9 */ /* 0x000fe20000000800 */
[----:B------:R2:W-:Y:S01]  /*e9d0*/  @P3 STG.E.U8 desc[UR12][R6.64], R15 ;  /* 0x0000000f06003986 */ /* 0x0005e2000c10110c */
[----:B------:R-:W-:Y:S02]  /*e9e0*/  IADD3 R8, P2, R13, R2, RZ ;  /* 0x000000020d087210 */ /* 0x000fe40007f5e0ff */
[----:B------:R-:W-:Y:S01]  /*e9f0*/  ISETP.LT.AND P3, PT, R5, UR4, !P0 ;  /* 0x0000000405007c0c */ /* 0x000fe2000c761270 */
[----:B------:R-:W-:Y:S01]  /*ea00*/  ULDC UR4, c[0x0][0x248] ;  /* 0x0000920000047ab9 */ /* 0x000fe20000000800 */
[C---:B------:R-:W-:Y:S01]  /*ea10*/  LEA.HI.X.SX32 R9, R13.reuse, R3, 0x1, P2 ;  /* 0x000000030d097211 */ /* 0x040fe200010f0eff */
[----:B------:R-:W-:Y:S01]  /*ea20*/  VIADD R13, R13, UR4 ;  /* 0x000000040d0d7c36 */ /* 0x000fe20008000000 */
[----:B------:R-:W-:Y:S01]  /*ea30*/  ULDC UR4, c[0x0][0x22c] ;  /* 0x00008b0000047ab9 */ /* 0x000fe20000000800 */
[----:B------:R-:W-:-:S02]  /*ea40*/  VIADD R5, R4, 0x35 ;  /* 0x0000003504057836 */ /* 0x000fc40000000000 */
[----:B------:R3:W-:Y:S01]  /*ea50*/  @P1 STG.E.U8 desc[UR12][R8.64], R31 ;  /* 0x0000001f08001986 */ /* 0x0007e2000c10110c */
[----:B----4-:R-:W-:Y:S02]  /*ea60*/  IADD3 R10, P1, R13, R2, RZ ;  /* 0x000000020d0a7210 */ /* 0x010fe40007f3e0ff */
        /* <DEDUP_REMOVED lines=34> */
[----:B--2---:R-:W-:Y:S01]  /*ec90*/  IADD3 R6, P3, R12, R2, RZ ;  /* 0x000000020c067210 */ /* 0x004fe20007f7e0ff */
[----:B------:R-:W-:Y:S01]  /*eca0*/  ULDC UR5, c[0x0][0x22c] ;  /* 0x00008b0000057ab9 */ /* 0x000fe20000000800 */
[----:B------:R-:W-:-:S02]  /*ecb0*/  PRMT R15, R18, 0x7771, RZ ;  /* 0x00007771120f7816 */ /* 0x000fc400000000ff */
[----:B------:R-:W-:Y:S01]  /*ecc0*/  ISETP.LT.AND P5, PT, R5, UR5, !P0 ;  /* 0x0000000505007c0c */ /* 0x000fe2000c7a1270 */
[----:B------:R-:W-:Y:S01]  /*ecd0*/  VIADD R5, R4, 0x3a ;  /* 0x0000003a04057836 */ /* 0x000fe20000000000 */
[CC--:B------:R-:W-:Y:S01]  /*ece0*/  LEA.HI.X.SX32 R7, R12.reuse, R3.reuse, 0x1, P3 ;  /* 0x000000030c077211 */ /* 0x0c0fe200018f0eff */
[----:B---3--:R-:W-:Y:S01]  /*ecf0*/  VIADD R13, R12, UR4 ;  /* 0x000000040c0d7c36 */ /* 0x008fe20008000000 */
        /* <DEDUP_REMOVED lines=77> */
[C---:B------:R-:W-:Y:S01]  /*f1d0*/  PRMT R15, R19.reuse, 0x7773, RZ ;  /* 0x00007773130f7816 */ /* 0x040fe200000000ff */
[----:B------:R-:W-:Y:S01]  /*f1e0*/  ULDC UR4, c[0x0][0x248] ;  /* 0x0000920000047ab9 */ /* 0x000fe20000000800 */
[----:B------:R-:W-:Y:S01]  /*f1f0*/  PRMT R19, R19, 0x7772, RZ ;  /* 0x0000777213137816 */ /* 0x000fe200000000ff */
[----:B------:R-:W-:Y:S01]  /*f200*/  VIADD R12, R9, UR4 ;  /* 0x00000004090c7c36 */ /* 0x000fe20008000000 */
[----:B------:R-:W-:Y:S01]  /*f210*/  LEA.HI.X.SX32 R7, R13, R3, 0x1, P4 ;  /* 0x000000030d077211 */ /* 0x000fe200020f0eff */
[----:B------:R-:W-:Y:S01]  /*f220*/  ULDC UR4, c[0x0][0x248] ;  /* 0x0000920000047ab9 */ /* 0x000fe20000000800 */
[----:B------:R-:W-:Y:S01]  /*f230*/  ISETP.LT.AND P1, PT, R5, UR5, !P0 ;  /* 0x0000000505007c0c */ /* 0x000fe2000c721270 */
[----:B------:R-:W-:Y:S01]  /*f240*/  VIADD R5, R4, 0x43 ;  /* 0x0000004304057836 */ /* 0x000fe20000000000 */
[-C--:B------:R-:W-:Y:S01]  /*f250*/  IADD3 R8, P4, R9, R2.reuse, RZ ;  /* 0x0000000209087210 */ /* 0x080fe20007f9e0ff */
[----:B------:R3:W-:Y:S01]  /*f260*/  @P6 STG.E.U8 desc[UR12][R6.64], R19 ;  /* 0x0000001306006986 */ /* 0x0007e2000c10110c */
[----:B------:R-:W-:Y:S01]  /*f270*/  ULDC UR5, c[0x0][0x22c] ;  /* 0x00008b0000057ab9 */ /* 0x000fe20000000800 */
[----:B--2---:R-:W-:-:S02]  /*f280*/  IADD3 R10, P6, R12, R2, RZ ;  /* 0x000000020c0a7210 */ /* 0x004fc40007fde0ff */
[-C--:B------:R-:W-:Y:S02]  /*f290*/  LEA.HI.X.SX32 R9, R9, R3.reuse, 0x1, P4 ;  /* 0x0000000309097211 */ /* 0x080fe400020f0eff */
        /* <DEDUP_REMOVED lines=11> */
[CC--:B---3--:R-:W-:Y:S01]  /*f350*/  IADD3 R6, P3, R12.reuse, R2.reuse, RZ ;  /* 0x000000020c067210 */ /* 0x0c8fe20007f7e0ff */
[----:B------:R-:W-:Y:S01]  /*f360*/  ULDC UR5, c[0x0][0x22c] ;  /* 0x00008b0000057ab9 */ /* 0x000fe20000000800 */
[----:B------:R-:W-:Y:S01]  /*f370*/  VIADD R13, R12, UR4 ;  /* 0x000000040c0d7c36 */ /* 0x000fe20008000000 */
[----:B------:R-:W-:Y:S01]  /*f380*/  ISETP.LT.AND P5, PT, R5, UR5, !P0 ;  /* 0x0000000505007c0c */ /* 0x000fe2000c7a1270 */
[----:B------:R-:W-:Y:S01]  /*f390*/  VIADD R5, R4, 0x46 ;  /* 0x0000004604057836 */ /* 0x000fe20000000000 */
[----:B------:R-:W-:Y:S01]  /*f3a0*/  LEA.HI.X.SX32 R7, R12, R3, 0x1, P3 ;  /* 0x000000030c077211 */ /* 0x000fe200018f0eff */
[----:B------:R-:W-:Y:S01]  /*f3b0*/  ULDC UR4, c[0x0][0x22c] ;  /* 0x00008b0000047ab9 */ /* 0x000fe20000000800 */
[----:B------:R-:W-:Y:S01]  /*f3c0*/  PRMT R17, R20, 0x7771, RZ ;  /* 0x0000777114117816 */ /* 0x000fe200000000ff */
[----:B------:R-:W-:Y:S01]  /*f3d0*/  ULDC UR5, c[0x0][0x22c] ;  /* 0x00008b0000057ab9 */ /* 0x000fe20000000800 */
[----:B--2---:R-:W-:-:S03]  /*f3e0*/  IADD3 R8, P3, R13, R2, RZ ;  /* 0x000000020d087210 */ /* 0x004fc60007f7e0ff */
        /* <DEDUP_REMOVED lines=74> */
[----:B------:R-:W-:Y:S02]  /*f890*/  ULDC UR4, c[0x0][0x248] ;  /* 0x0000920000047ab9 */ /* 0x000fe40000000800 */
[----:B------:R-:W-:Y:S01]  /*f8a0*/  LEA.HI.X.SX32 R7, R13, R3, 0x1, P4 ;  /* 0x000000030d077211 */ /* 0x000fe200020f0eff */
[----:B------:R-:W-:Y:S01]  /*f8b0*/  VIADD R12, R9, UR4 ;  /* 0x00000004090c7c36 */ /* 0x000fe20008000000 */
[----:B------:R-:W-:Y:S01]  /*f8c0*/  PRMT R13, R21, 0x7772, RZ ;  /* 0x00007772150d7816 */ /* 0x000fe200000000ff */
        /* <DEDUP_REMOVED lines=214> */
[-C--:B------:R-:W-:Y:S01]  /*10630*/  LEA.HI.X.SX32 R7, R13, R3.reuse, 0x1, P4 ;  /* 0x000000030d077211 */ /* 0x080fe200020f0eff */
[----:B------:R-:W-:Y:S01]  /*10640*/  VIADD R12, R9, UR4 ;  /* 0x00000004090c7c36 */ /* 0x000fe20008000000 */
[----:B------:R-:W-:Y:S01]  /*10650*/  ISETP.LT.AND P1, PT, R5, UR5, !P0 ;  /* 0x0000000505007c0c */ /* 0x000fe2000c721270 */
[----:B------:R-:W-:Y:S01]  /*10660*/  VIADD R5, R4, 0x67 ;  /* 0x0000006704057836 */ /* 0x000fe20000000000 */
[CC--:B------:R-:W-:Y:S01]  /*10670*/  IADD3 R8, P4, R9.reuse, R2.reuse, RZ ;  /* 0x0000000209087210 */ /* 0x0c0fe20007f9e0ff */
[----:B------:R2:W-:Y:S01]  /*10680*/  @P6 STG.E.U8 desc[UR12][R6.64], R15 ;  /* 0x0000000f06006986 */ /* 0x0005e2000c10110c */
[----:B------:R-:W-:Y:S01]  /*10690*/  ULDC UR5, c[0x0][0x22c] ;  /* 0x00008b0000057ab9 */ /* 0x000fe20000000800 */
[-C--:B----4-:R-:W-:Y:S01]  /*106a0*/  IADD3 R10, P6, R12, R2.reuse, RZ ;  /* 0x000000020c0a7210 */ /* 0x090fe20007fde0ff */
[----:B------:R-:W-:Y:S01]  /*106b0*/  ULDC UR4, c[0x0][0x248] ;  /* 0x0000920000047ab9 */ /* 0x000fe20000000800 */
[-C--:B------:R-:W-:Y:S02]  /*106c0*/  LEA.HI.X.SX32 R9, R9, R3.reuse, 0x1, P4 ;  /* 0x0000000309097211 */ /* 0x080fe400020f0eff */
        /* <DEDUP_REMOVED lines=89> */
[CC--:B------:R-:W-:Y:S01]  /*10c60*/  LEA.HI.X.SX32 R11, R13.reuse, R3.reuse, 0x1, P1 ;  /* 0x000000030d0b7211 */ /* 0x0c0fe200008f0eff */
[----:B------:R-:W-:Y:S01]  /*10c70*/  VIADD R13, R13, UR4 ;  /* 0x000000040d0d7c36 */ /* 0x000fe20008000000 */
[----:B------:R-:W-:Y:S01]  /*10c80*/  ULDC UR4, c[0x0][0x248] ;  /* 0x0000920000047ab9 */ /* 0x000fe20000000800 */
[C---:B------:R-:W-:Y:S02]  /*10c90*/  VIADD R5, R4.reuse, 0x72 ;  /* 0x0000007204057836 */ /* 0x040fe40000000000 */
[----:B------:R4:W-:Y:S01]  /*10ca0*/  @P4 STG.E.U8 desc[UR12][R10.64], R17 ;  /* 0x000000110a004986 */ /* 0x0009e2000c10110c */
[CC--:B--2---:R-:W-:Y:S01]  /*10cb0*/  IADD3 R6, P4, R13.reuse, R2.reuse, RZ ;  /* 0x000000020d067210 */ /* 0x0c4fe20007f9e0ff */
        /* <DEDUP_REMOVED lines=12> */
[----:B----4-:R-:W-:-:S02]  /*10d80*/  IADD3 R10, P6, R12, R2, RZ ;  /* 0x000000020c0a7210 */ /* 0x010fc40007fde0ff */
        /* <DEDUP_REMOVED lines=21> */
[----:B---3--:R-:W-:-:S03]  /*10ee0*/  IADD3 R8, P3, R13, R2, RZ ;  /* 0x000000020d087210 */ /* 0x008fc60007f7e0ff */
        /* <DEDUP_REMOVED lines=268> */
[C---:B-1----:R-:W-:Y:S01]  /*11fb0*/  PRMT R17, R48.reuse, 0x7771, RZ ;  /* 0x0000777130117816 */ /* 0x042fe200000000ff */
        /* <DEDUP_REMOVED lines=19> */
[C---:B-1----:R-:W-:Y:S01]  /*120f0*/  IADD3 R6, P4, R13.reuse, R2, RZ ;  /* 0x000000020d067210 */ /* 0x042fe20007f9e0ff */
[----:B--2---:R-:W-:Y:S01]  /*12100*/  VIADD R9, R13, UR4 ;  /* 0x000000040d097c36 */ /* 0x004fe20008000000 */
        /* <DEDUP_REMOVED lines=9> */
[-C--:B---3--:R-:W-:Y:S01]  /*121a0*/  IADD3 R10, P6, R12, R2.reuse, RZ ;  /* 0x000000020c0a7210 */ /* 0x088fe20007fde0ff */
        /* <DEDUP_REMOVED lines=14> */
[----:B-1----:R-:W-:Y:S01]  /*12290*/  IADD3 R6, P3, R12, R2, RZ ;  /* 0x000000020c067210 */ /* 0x002fe20007f7e0ff */
        /* <DEDUP_REMOVED lines=14> */
[----:B---3--:R-:W-:Y:S01]  /*12380*/  PRMT R17, R51, 0x7770, RZ ;  /* 0x0000777033117816 */ /* 0x008fe200000000ff */
        /* <DEDUP_REMOVED lines=8> */
[----:B-1----:R-:W-:Y:S01]  /*12410*/  PRMT R15, R51, 0x7771, RZ ;  /* 0x00007771330f7816 */ /* 0x002fe200000000ff */
[----:B------:R-:W-:Y:S01]  /*12420*/  ULDC UR4, c[0x0][0x248] ;  /* 0x0000920000047ab9 */ /* 0x000fe20000000800 */
[----:B------:R-:W-:-:S03]  /*12430*/  VIADD R5, R4, 0x9c ;  /* 0x0000009c04057836 */ /* 0x000fc60000000000 */
[----:B------:R1:W-:Y:S01]  /*12440*/  @P4 STG.E.U8 desc[UR12][R10.64], R15 ;  /* 0x0000000f0a004986 */ /* 0x0003e2000c10110c */
[CC--:B------:R-:W-:Y:S01]  /*12450*/  IADD3 R6, P4, R13.reuse, R2.reuse, RZ ;  /* 0x000000020d067210 */ /* 0x0c0fe20007f9e0ff */
[C---:B--2---:R-:W-:Y:S01]  /*12460*/  VIADD R9, R13.reuse, UR4 ;  /* 0x000000040d097c36 */ /* 0x044fe20008000000 */
        /* <DEDUP_REMOVED lines=9> */
[----:B-1----:R-:W-:Y:S01]  /*12500*/  IADD3 R10, P6, R12, R2, RZ ;  /* 0x000000020c0a7210 */ /* 0x002fe20007fde0ff */
        /* <DEDUP_REMOVED lines=20> */
[----:B-1----:R-:W-:Y:S01]  /*12650*/  VIADD R13, R12, UR4 ;  /* 0x000000040c0d7c36 */ /* 0x002fe20008000000 */
        /* <DEDUP_REMOVED lines=21> */
[CC--:B-1----:R-:W-:Y:S01]  /*127b0*/  IADD3 R6, P4, R13.reuse, R2.reuse, RZ ;  /* 0x000000020d067210 */ /* 0x0c2fe20007f9e0ff */
[----:B--2---:R-:W-:Y:S01]  /*127c0*/  VIADD R9, R13, UR4 ;  /* 0x000000040d097c36 */ /* 0x004fe20008000000 */
        /* <DEDUP_REMOVED lines=11> */
[----:B---3--:R-:W-:-:S02]  /*12880*/  IADD3 R10, P6, R12, R2, RZ ;  /* 0x000000020c0a7210 */ /* 0x008fc40007fde0ff */
        /* <DEDUP_REMOVED lines=12> */
[CC--:B-1----:R-:W-:Y:S01]  /*12950*/  IADD3 R6, P3, R12.reuse, R2.reuse, RZ ;  /* 0x000000020c067210 */ /* 0x0c2fe20007f7e0ff */
        /* <DEDUP_REMOVED lines=18> */
[----:B---3--:R-:W-:Y:S02]  /*12a80*/  IADD3 R10, P1, R13, R2, RZ ;  /* 0x000000020d0a7210 */ /* 0x008fe40007f3e0ff */
        /* <DEDUP_REMOVED lines=74> */
[----:B-1----:R-:W-:-:S02]  /*12f30*/  IADD3 R10, P6, R12, R2, RZ ;  /* 0x000000020c0a7210 */ /* 0x002fc40007fde0ff */
        /* <DEDUP_REMOVED lines=22> */
[----:B-1----:R-:W-:-:S03]  /*130a0*/  IADD3 R8, P3, R13, R2, RZ ;  /* 0x000000020d087210 */ /* 0x002fc60007f7e0ff */
[----:B------:R1:W-:Y:S01]  /*130b0*/  @P2 STG.E.U8 desc[UR12][R6.64], R17 ;  /* 0x0000001106002986 */ /* 0x0003e2000c10110c */
        /* <DEDUP_REMOVED lines=17> */
[CC--:B-1----:R-:W-:Y:S01]  /*131d0*/  IADD3 R6, P4, R13.reuse, R2.reuse, RZ ;  /* 0x000000020d067210 */ /* 0x0c2fe20007f9e0ff */
        /* <DEDUP_REMOVED lines=10> */
[----:B---3--:R-:W-:Y:S01]  /*13280*/  IADD3 R10, P6, R12, R2, RZ ;  /* 0x000000020c0a7210 */ /* 0x008fe20007fde0ff */
        /* <DEDUP_REMOVED lines=43> */
[----:B--2---:R-:W-:Y:S01]  /*13540*/  VIADD R9, R13, UR4 ;  /* 0x000000040d097c36 */ /* 0x004fe20008000000 */
        /* <DEDUP_REMOVED lines=379> */
[----:B0-----:R-:W-:Y:S02]  /*14d00*/  PRMT R17, R64, 0x7770, RZ ;  /* 0x0000777040117816 */ /* 0x001fe400000000ff */
        /* <DEDUP_REMOVED lines=22> */
[----:B0-----:R-:W-:Y:S01]  /*14e70*/  IADD3 R6, P2, R12, R2, RZ ;  /* 0x000000020c067210 */ /* 0x001fe20007f5e0ff */
        /* <DEDUP_REMOVED lines=14> */
[----:B--2---:R-:W-:Y:S01]  /*14f60*/  PRMT R15, R66, 0x7770, RZ ;  /* 0x00007770420f7816 */ /* 0x004fe200000000ff */
        /* <DEDUP_REMOVED lines=8> */
[----:B0-----:R-:W-:Y:S01]  /*14ff0*/  PRMT R17, R66, 0x7771, RZ ;  /* 0x0000777142117816 */ /* 0x001fe200000000ff */
[----:B------:R-:W-:Y:S01]  /*15000*/  ULDC UR4, c[0x0][0x248] ;  /* 0x0000920000047ab9 */ /* 0x000fe20000000800 */
[----:B------:R-:W-:-:S03]  /*15010*/  VIADD R5, R4, 0xea ;  /* 0x000000ea04057836 */ /* 0x000fc60000000000 */
[----:B------:R0:W-:Y:S01]  /*15020*/  @P4 STG.E.U8 desc[UR12][R10.64], R17 ;  /* 0x000000110a004986 */ /* 0x0001e2000c10110c */
[CC--:B------:R-:W-:Y:S01]  /*15030*/  IADD3 R6, P4, R13.reuse, R2.reuse, RZ ;  /* 0x000000020d067210 */ /* 0x0c0fe20007f9e0ff */
[----:B-1----:R-:W-:Y:S01]  /*15040*/  VIADD R9, R13, UR4 ;  /* 0x000000040d097c36 */ /* 0x002fe20008000000 */
        /* <DEDUP_REMOVED lines=9> */
[----:B0-----:R-:W-:Y:S01]  /*150e0*/  IADD3 R10, P6, R12, R2, RZ ;  /* 0x000000020c0a7210 */ /* 0x001fe20007fde0ff */
        /* <DEDUP_REMOVED lines=12> */
[----:B-1----:R-:W-:Y:S01]  /*151b0*/  IADD3 R6, P5, R12, R2, RZ ;  /* 0x000000020c067210 */ /* 0x002fe20007fbe0ff */
[----:B------:R-:W-:Y:S01]  /*151c0*/  ULDC UR5, c[0x0][0x22c] ;  /* 0x00008b0000057ab9 */ /* 0x000fe20000000800 */
[----:B------:R1:W-:Y:S01]  /*151d0*/  @P3 STG.E.U8 desc[UR12][R10.64], R17 ;  /* 0x000000110a003986 */ /* 0x0003e2000c10110c */
[----:B------:R-:W-:Y:S01]  /*151e0*/  ULDC UR4, c[0x0][0x248] ;  /* 0x0000920000047ab9 */ /* 0x000fe20000000800 */
[----:B------:R-:W-:Y:S01]  /*151f0*/  ISETP.LT.AND P3, PT, R5, UR5, !P0 ;  /* 0x0000000505007c0c */ /* 0x000fe2000c761270 */
[----:B------:R-:W-:Y:S01]  /*15200*/  VIADD R5, R4, 0xee ;  /* 0x000000ee04057836 */ /* 0x000fe20000000000 */
[----:B------:R-:W-:Y:S01]  /*15210*/  LEA.HI.X.SX32 R7, R12, R3, 0x1, P5 ;  /* 0x000000030c077211 */ /* 0x000fe200028f0eff */
[----:B------:R-:W-:Y:S01]  /*15220*/  ULDC UR5, c[0x0][0x22c] ;  /* 0x00008b0000057ab9 */ /* 0x000fe20000000800 */
[----:B------:R-:W-:Y:S01]  /*15230*/  PRMT R15, R64, 0x7773, RZ ;  /* 0x00007773400f7816 */ /* 0x000fe200000000ff */
[----:B0-----:R-:W-:Y:S01]  /*15240*/  VIADD R13, R12, UR4 ;  /* 0x000000040c0d7c36 */ /* 0x001fe20008000000 */
[----:B------:R-:W-:-:S03]  /*15250*/  ULDC UR4, c[0x0][0x22c] ;  /* 0x00008b0000047ab9 */ /* 0x000fc60000000800 */
[----:B------:R0:W-:Y:S01]  /*15260*/  @P2 STG.E.U8 desc[UR12][R6.64], R15 ;  /* 0x0000000f06002986 */ /* 0x0001e2000c10110c */
[-C--:B------:R-:W-:Y:S02]  /*15270*/  IADD3 R8, P5, R13, R2.reuse, RZ ;  /* 0x000000020d087210 */ /* 0x080fe40007fbe0ff */
[----:B------:R-:W-:Y:S01]  /*15280*/  ISETP.LT.AND P2, PT, R5, UR4, !P0 ;  /* 0x0000000405007c0c */ /* 0x000fe2000c741270 */
[----:B------:R-:W-:Y:S01]  /*15290*/  ULDC UR4, c[0x0][0x248] ;  /* 0x0000920000047ab9 */ /* 0x000fe20000000800 */
[CC--:B------:R-:W-:Y:S01]  /*152a0*/  LEA.HI.X.SX32 R9, R13.reuse, R3.reuse, 0x1, P5 ;  /* 0x000000030d097211 */ /* 0x0c0fe200028f0eff */
[----:B-1----:R-:W-:Y:S01]  /*152b0*/  VIADD R10, R13, UR4 ;  /* 0x000000040d0a7c36 */ /* 0x002fe20008000000 */
[----:B------:R-:W-:Y:S01]  /*152c0*/  PRMT R11, R65, 0x7772, RZ ;  /* 0x00007772410b7816 */ /* 0x000fe200000000ff */
[----:B------:R-:W-:Y:S01]  /*152d0*/  VIADD R5, R4, 0xef ;  /* 0x000000ef04057836 */ /* 0x000fe20000000000 */
[----:B------:R-:W-:Y:S02]  /*152e0*/  ULDC UR4, c[0x0][0x22c] ;  /* 0x00008b0000047ab9 */ /* 0x000fe40000000800 */
[C---:B------:R-:W-:Y:S01]  /*152f0*/  IADD3 R12, P5, R10.reuse, R2, RZ ;  /* 0x000000020a0c7210 */ /* 0x040fe20007fbe0ff */
[----:B------:R-:W-:Y:S01]  /*15300*/  @P1 STG.E.U8 desc[UR12][R8.64], R11 ;  /* 0x0000000b08001986 */ /* 0x000fe2000c10110c */
[----:B------:R-:W-:Y:S01]  /*15310*/  ISETP.LT.AND P1, PT, R5, UR4, !P0 ;  /* 0x0000000405007c0c */ /* 0x000fe2000c721270 */
[----:B------:R-:W-:Y:S01]  /*15320*/  ULDC UR4, c[0x0][0x248] ;  /* 0x0000920000047ab9 */ /* 0x000fe20000000800 */
[C---:B------:R-:W-:Y:S01]  /*15330*/  LEA.HI.X.SX32 R13, R10.reuse, R3, 0x1, P5 ;  /* 0x000000030a0d7211 */ /* 0x040fe200028f0eff */
[----:B------:R-:W-:Y:S01]  /*15340*/  VIADD R10, R10, UR4 ;  /* 0x000000040a0a7c36 */ /* 0x000fe20008000000 */
[----:B------:R-:W-:Y:S01]  /*15350*/  PRMT R65, R65, 0x7773, RZ ;  /* 0x0000777341417816 */ /* 0x000fe200000000ff */
[----:B------:R-:W-:-:S04]  /*15360*/  ULDC UR4, c[0x0][0x248] ;  /* 0x0000920000047ab9 */ /* 0x000fc80000000800 */
[----:B------:R1:W-:Y:S01]  /*15370*/  @P4 STG.E.U8 desc[UR12][R12.64], R65 ;  /* 0x000000410c004986 */ /* 0x0003e2000c10110c */
[-C--:B0-----:R-:W-:Y:S01]  /*15380*/  IADD3 R6, P4, R10, R2.reuse, RZ ;  /* 0x000000020a067210 */ /* 0x081fe20007f9e0ff */
[----:B------:R-:W-:Y:S02]  /*15390*/  VIADD R5, R4, 0xf0 ;  /* 0x000000f004057836 */ /* 0x000fe40000000000 */
[C---:B------:R-:W-:Y:S01]  /*153a0*/  VIADD R16, R10.reuse, UR4 ;  /* 0x000000040a107c36 */ /* 0x040fe20008000000 */
[----:B------:R-:W-:Y:S01]  /*153b0*/  LEA.HI.X.SX32 R7, R10, R3, 0x1, P4 ;  /* 0x000000030a077211 */ /* 0x000fe200020f0eff */
[----:B------:R-:W-:Y:S01]  /*153c0*/  ULDC UR4, c[0x0][0x22c] ;  /* 0x00008b0000047ab9 */ /* 0x000fe20000000800 */
[----:B------:R0:W2:Y:S01]  /*153d0*/  LDS.128 R8, [R0] ;  /* 0x0000000000087984 */ /* 0x0000a20000000c00 */
[----:B------:R-:W-:Y:S01]  /*153e0*/  ISETP.LT.AND P5, PT, R5, UR5, !P0 ;  /* 0x0000000505007c0c */ /* 0x000fe2000c7a1270 */
[----:B------:R-:W-:Y:S01]  /*153f0*/  VIADD R5, R4, 0xf1 ;  /* 0x000000f104057836 */ /* 0x000fe20000000000 */
[----:B------:R-:W-:Y:S01]  /*15400*/  IADD3 R14, P4, R16, R2, RZ ;  /* 0x00000002100e7210 */ /* 0x000fe20007f9e0ff */
[----:B------:R-:W-:-:S03]  /*15410*/  ULDC UR5, c[0x0][0x22c] ;  /* 0x00008b0000057ab9 */ /* 0x000fc60000000800 */
[----:B------:R-:W-:Y:S02]  /*15420*/  LEA.HI.X.SX32 R15, R16, R3, 0x1, P4 ;  /* 0x00000003100f7211 */ /* 0x000fe400020f0eff */
[----:B------:R-:W-:Y:S01]  /*15430*/  ISETP.LT.AND P4, PT, R5, UR4, !P0 ;  /* 0x0000000405007c0c */ /* 0x000fe2000c781270 */
[----:B------:R-:W-:Y:S01]  /*15440*/  ULDC UR4, c[0x0][0x248] ;  /* 0x0000920000047ab9 */ /* 0x000fe20000000800 */
[----:B------:R-:W-:Y:S01]  /*15450*/  PRMT R17, R66, 0x7772, RZ ;  /* 0x0000777242117816 */ /* 0x000fe200000000ff */
[----:B------:R-:W-:Y:S01]  /*15460*/  VIADD R16, R16, UR4 ;  /* 0x0000000410107c36 */ /* 0x000fe20008000000 */
[----:B------:R-:W-:Y:S01]  /*15470*/  PRMT R19, R66, 0x7773, RZ ;  /* 0x0000777342137816 */ /* 0x000fe200000000ff */
[----:B------:R-:W-:Y:S01]  /*15480*/  VIADD R5, R4, 0xf2 ;  /* 0x000000f204057836 */ /* 0x000fe20000000000 */
[----:B------:R-:W-:Y:S01]  /*15490*/  ULDC UR4, c[0x0][0x248] ;  /* 0x0000920000047ab9 */ /* 0x000fe20000000800 */
[----:B------:R3:W-:Y:S01]  /*154a0*/  @P6 STG.E.U8 desc[UR12][R6.64], R17 ;  /* 0x0000001106006986 */ /* 0x0007e2000c10110c */
[----:B-1----:R-:W-:-:S03]  /*154b0*/  IADD3 R12, P6, R16, R2, RZ ;  /* 0x00000002100c7210 */ /* 0x002fc60007fde0ff */
[----:B------:R1:W-:Y:S01]  /*154c0*/  @P3 STG.E.U8 desc[UR12][R14.64], R19 ;  /* 0x000000130e003986 */ /* 0x0003e2000c10110c */
[----:B------:R-:W-:Y:S01]  /*154d0*/  ISETP.LT.AND P3, PT, R5, UR5, !P0 ;  /* 0x0000000505007c0c */ /* 0x000fe2000c761270 */
[----:B------:R-:W-:Y:S01]  /*154e0*/  VIADD R5, R4, 0xf3 ;  /* 0x000000f304057836 */ /* 0x000fe20000000000 */
[C---:B------:R-:W-:Y:S01]  /*154f0*/  LEA.HI.X.SX32 R13, R16.reuse, R3, 0x1, P6 ;  /* 0x00000003100d7211 */ /* 0x040fe200030f0eff */
[----:B0-----:R-:W-:Y:S01]  /*15500*/  VIADD R0, R16, UR4 ;  /* 0x0000000410007c36 */ /* 0x001fe20008000000 */
[----:B------:R-:W-:Y:S01]  /*15510*/  ULDC UR4, c[0x0][0x22c] ;  /* 0x00008b0000047ab9 */ /* 0x000fe20000000800 */
[----:B------:R-:W-:Y:S01]  /*15520*/  ULDC UR5, c[0x0][0x22c] ;  /* 0x00008b0000057ab9 */ /* 0x000fe20000000800 */
[C---:B---3--:R-:W-:Y:S02]  /*15530*/  PRMT R17, R67.reuse, 0x7773, RZ ;  /* 0x0000777343117816 */ /* 0x048fe400000000ff */
[----:B------:R-:W-:Y:S02]  /*15540*/  PRMT R67, R67, 0x7772, RZ ;  /* 0x0000777243437816 */ /* 0x000fe400000000ff */
[----:B------:R-:W-:-:S03]  /*15550*/  IADD3 R6, P6, R0, R2, RZ ;  /* 0x0000000200067210 */ /* 0x000fc60007fde0ff */
[----:B------:R0:W-:Y:S01]  /*15560*/  @P2 STG.E.U8 desc[UR12][R12.64], R67 ;  /* 0x000000430c002986 */ /* 0x0001e2000c10110c */
[----:B------:R-:W-:Y:S01]  /*15570*/  ISETP.LT.AND P2, PT, R5, UR4, !P0 ;  /* 0x0000000405007c0c */ /* 0x000fe2000c741270 */
[----:B------:R-:W-:Y:S02]  /*15580*/  ULDC UR4, c[0x0][0x248] ;  /* 0x0000920000047ab9 */ /* 0x000fe40000000800 */
[C---:B------:R-:W-:Y:S01]  /*15590*/  VIADD R5, R0.reuse, UR4 ;  /* 0x0000000400057c36 */ /* 0x040fe20008000000 */
[-C--:B------:R-:W-:Y:S01]  /*155a0*/  LEA.HI.X.SX32 R7, R0, R3.reuse, 0x1, P6 ;  /* 0x0000000300077211 */ /* 0x080fe200030f0eff */
[----:B------:R-:W-:Y:S01]  /*155b0*/  VIADD R0, R4, 0xf4 ;  /* 0x000000f404007836 */ /* 0x000fe20000000000 */
[----:B------:R-:W-:Y:S02]  /*155c0*/  ULDC UR4, c[0x0][0x248] ;  /* 0x0000920000047ab9 */ /* 0x000fe40000000800 */
[CC--:B-1----:R-:W-:Y:S01]  /*155d0*/  IADD3 R14, P6, R5.reuse, R2.reuse, RZ ;  /* 0x00000002050e7210 */ /* 0x0c2fe20007fde0ff */
[----:B------:R1:W-:Y:S01]  /*155e0*/  @P1 STG.E.U8 desc[UR12][R6.64], R17 ;  /* 0x0000001106001986 */ /* 0x0003e2000c10110c */
[C---:B------:R-:W-:Y:S01]  /*155f0*/  VIADD R16, R5.reuse, UR4 ;  /* 0x0000000405107c36 */ /* 0x040fe20008000000 */
[----:B------:R-:W-:Y:S01]  /*15600*/  ISETP.LT.AND P1, PT, R0, UR5, !P0 ;  /* 0x0000000500007c0c */ /* 0x000fe2000c721270 */
[----:B------:R-:W-:Y:S01]  /*15610*/  VIADD R0, R4, 0xf5 ;  /* 0x000000f504007836 */ /* 0x000fe20000000000 */
[----:B------:R-:W-:Y:S01]  /*15620*/  LEA.HI.X.SX32 R15, R5, R3, 0x1, P6 ;  /* 0x00000003050f7211 */ /* 0x000fe200030f0eff */
[----:B------:R-:W-:Y:S01]  /*15630*/  ULDC UR4, c[0x0][0x22c] ;  /* 0x00008b0000047ab9 */ /* 0x000fe20000000800 */
[----:B--2---:R-:W-:Y:S01]  /*15640*/  PRMT R19, R8, 0x7770, RZ ;  /* 0x0000777008137816 */ /* 0x004fe200000000ff */
[----:B------:R-:W-:Y:S01]  /*15650*/  ULDC UR5, c[0x0][0x22c] ;  /* 0x00008b0000057ab9 */ /* 0x000fe20000000800 */
[----:B0-----:R-:W-:-:S03]  /*15660*/  IADD3 R12, P6, R16, R2, RZ ;  /* 0x00000002100c7210 */ /* 0x001fc60007fde0ff */
[----:B------:R0:W-:Y:S01]  /*15670*/  @P5 STG.E.U8 desc[UR12][R14.64], R19 ;  /* 0x000000130e005986 */ /* 0x0001e2000c10110c */
[----:B------:R-:W-:Y:S01]  /*15680*/  ISETP.LT.AND P5, PT, R0, UR4, !P0 ;  /* 0x0000000400007c0c */ /* 0x000fe2000c7a1270 */
[----:B------:R-:W-:Y:S01]  /*15690*/  ULDC UR4, c[0x0][0x248] ;  /* 0x0000920000047ab9 */ /* 0x000fe20000000800 */
[CC--:B------:R-:W-:Y:S01]  /*156a0*/  LEA.HI.X.SX32 R13, R16.reuse, R3.reuse, 0x1, P6 ;  /* 0x00000003100d7211 */ /* 0x0c0fe200030f0eff */
[----:B------:R-:W-:Y:S01]  /*156b0*/  VIADD R16, R16, UR4 ;  /* 0x0000000410107c36 */ /* 0x000fe20008000000 */
[----:B-1----:R-:W-:Y:S01]  /*156c0*/  PRMT R17, R8, 0x7771, RZ ;  /* 0x0000777108117816 */ /* 0x002fe200000000ff */
[----:B------:R-:W-:Y:S01]  /*156d0*/  VIADD R0, R4, 0xf6 ;  /* 0x000000f604007836 */ /* 0x000fe20000000000 */
[----:B------:R-:W-:Y:S02]  /*156e0*/  ULDC UR4, c[0x0][0x248] ;  /* 0x0000920000047ab9 */ /* 0x000fe40000000800 */
[CC--:B------:R-:W-:Y:S01]  /*156f0*/  IADD3 R6, P6, R16.reuse, R2.reuse, RZ ;  /* 0x0000000210067210 */ /* 0x0c0fe20007fde0ff */
[----:B------:R1:W-:Y:S01]  /*15700*/  @P4 STG.E.U8 desc[UR12][R12.64], R17 ;  /* 0x000000110c004986 */ /* 0x0003e2000c10110c */
[----:B------:R-:W-:Y:S01]  /*15710*/  VIADD R5, R16, UR4 ;  /* 0x0000000410057c36 */ /* 0x000fe20008000000 */
[----:B------:R-:W-:Y:S01]  /*15720*/  ISETP.LT.AND P4, PT, R0, UR5, !P0 ;  /* 0x0000000500007c0c */ /* 0x000fe2000c781270 */
[----:B------:R-:W-:Y:S01]  /*15730*/  VIADD R0, R4, 0xf7 ;  /* 0x000000f704007836 */ /* 0x000fe20000000000 */
[----:B------:R-:W-:Y:S01]  /*15740*/  LEA.HI.X.SX32 R7, R16, R3, 0x1, P6 ;  /* 0x0000000310077211 */ /* 0x000fe200030f0eff */
[----:B------:R-:W-:Y:S01]  /*15750*/  ULDC UR4, c[0x0][0x22c] ;  /* 0x00008b0000047ab9 */ /* 0x000fe20000000800 */
[----:B0-----:R-:W-:Y:S01]  /*15760*/  PRMT R19, R9, 0x7770, RZ ;  /* 0x0000777009137816 */ /* 0x001fe200000000ff */
[----:B------:R-:W-:Y:S01]  /*15770*/  ULDC UR5, c[0x0][0x22c] ;  /* 0x00008b0000057ab9 */ /* 0x000fe20000000800 */
[----:B------:R-:W-:-:S03]  /*15780*/  IADD3 R14, P6, R5, R2, RZ ;  /* 0x00000002050e7210 */ /* 0x000fc60007fde0ff */
        /* <DEDUP_REMOVED lines=10> */
[C---:B------:R-:W-:Y:S01]  /*15830*/  VIADD R16, R5.reuse, UR4 ;  /* 0x0000000405107c36 */ /* 0x040fe20008000000 */
        /* <DEDUP_REMOVED lines=28> */
[C---:B------:R-:W-:Y:S01]  /*15a00*/  LEA.HI.X.SX32 R13, R5.reuse, R3, 0x1, P6 ;  /* 0x00000003050d7211 */ /* 0x040fe200030f0eff */
[----:B------:R-:W-:Y:S01]  /*15a10*/  VIADD R5, R5, UR4 ;  /* 0x0000000405057c36 */ /* 0x000fe20008000000 */
[----:B-1----:R-:W-:Y:S01]  /*15a20*/  PRMT R17, R11, 0x7771, RZ ;  /* 0x000077710b117816 */ /* 0x002fe200000000ff */
[----:B------:R-:W-:Y:S01]  /*15a30*/  VIADD R0, R4, 0xfc ;  /* 0x000000fc04007836 */ /* 0x000fe20000000000 */
[----:B------:R-:W-:Y:S02]  /*15a40*/  ULDC UR4, c[0x0][0x248] ;  /* 0x0000920000047ab9 */ /* 0x000fe40000000800 */
[C---:B------:R-:W-:Y:S01]  /*15a50*/  IADD3 R6, P6, R5.reuse, R2, RZ ;  /* 0x0000000205067210 */ /* 0x040fe20007fde0ff */
[----:B------:R1:W-:Y:S01]  /*15a60*/  @P3 STG.E.U8 desc[UR12][R12.64], R17 ;  /* 0x000000110c003986 */ /* 0x0003e2000c10110c */
[----:B------:R-:W-:Y:S01]  /*15a70*/  VIADD R16, R5, UR4 ;  /* 0x0000000405107c36 */ /* 0x000fe20008000000 */
[----:B------:R-:W-:-:S02]  /*15a80*/  ISETP.LT.AND P3, PT, R0, UR5, !P0 ;  /* 0x0000000500007c0c */ /* 0x000fc4000c761270 */
[-C--:B------:R-:W-:Y:S01]  /*15a90*/  LEA.HI.X.SX32 R7, R5, R3.reuse, 0x1, P6 ;  /* 0x0000000305077211 */ /* 0x080fe200030f0eff */
[----:B------:R-:W-:Y:S01]  /*15aa0*/  VIADD R0, R4, 0xfd ;  /* 0x000000fd04007836 */ /* 0x000fe20000000000 */
[----:B------:R-:W-:Y:S01]  /*15ab0*/  PRMT R5, R8, 0x7772, RZ ;  /* 0x0000777208057816 */ /* 0x000fe200000000ff */
[----:B------:R-:W-:Y:S01]  /*15ac0*/  ULDC UR4, c[0x0][0x22c] ;  /* 0x00008b0000047ab9 */ /* 0x000fe20000000800 */
[----:B0-----:R-:W-:Y:S01]  /*15ad0*/  IADD3 R14, P6, R16, R2, RZ ;  /* 0x00000002100e7210 */ /* 0x001fe20007fde0ff */
[----:B------:R-:W-:Y:S02]  /*15ae0*/  ULDC UR5, c[0x0][0x248] ;  /* 0x0000920000057ab9 */ /* 0x000fe40000000800 */
[----:B------:R0:W-:Y:S01]  /*15af0*/  @P2 STG.E.U8 desc[UR12][R6.64], R5 ;  /* 0x0000000506002986 */ /* 0x0001e2000c10110c */
[----:B------:R-:W-:Y:S01]  /*15b00*/  ISETP.LT.AND P2, PT, R0, UR4, !P0 ;  /* 0x0000000400007c0c */ /* 0x000fe2000c741270 */
[----:B------:R-:W-:Y:S01]  /*15b10*/  ULDC UR4, c[0x0][0x248] ;  /* 0x0000920000047ab9 */ /* 0x000fe20000000800 */
[C---:B------:R-:W-:Y:S01]  /*15b20*/  LEA.HI.X.SX32 R15, R16.reuse, R3, 0x1, P6 ;  /* 0x00000003100f7211 */ /* 0x040fe200030f0eff */
[----:B------:R-:W-:Y:S01]  /*15b30*/  VIADD R16, R16, UR4 ;  /* 0x0000000410107c36 */ /* 0x000fe20008000000 */
[----:B------:R-:W-:Y:S01]  /*15b40*/  ULDC UR4, c[0x0][0x248] ;  /* 0x0000920000047ab9 */ /* 0x000fe20000000800 */
[----:B------:R-:W-:-:S02]  /*15b50*/  PRMT R19, R8, 0x7773, RZ ;  /* 0x0000777308137816 */ /* 0x000fc400000000ff */
[----:B-1----:R-:W-:Y:S01]  /*15b60*/  VIADD R13, R16, UR4 ;  /* 0x00000004100d7c36 */ /* 0x002fe20008000000 */
[----:B------:R-:W-:Y:S01]  /*15b70*/  ULDC UR4, c[0x0][0x248] ;  /* 0x0000920000047ab9 */ /* 0x000fe20000000800 */
[C---:B------:R-:W-:Y:S02]  /*15b80*/  VIADD R8, R4.reuse, 0xfe ;  /* 0x000000fe04087836 */ /* 0x040fe40000000000 */
[----:B------:R-:W-:Y:S01]  /*15b90*/  VIADD R17, R13, UR4 ;  /* 0x000000040d117c36 */ /* 0x000fe20008000000 */
[----:B------:R1:W-:Y:S01]  /*15ba0*/  @P1 STG.E.U8 desc[UR12][R14.64], R19 ;  /* 0x000000130e001986 */ /* 0x0003e2000c10110c */
[----:B------:R-:W-:Y:S01]  /*15bb0*/  VIADD R0, R4, 0xff ;  /* 0x000000ff04007836 */ /* 0x000fe20000000000 */
[----:B------:R-:W-:Y:S01]  /*15bc0*/  IADD3 R4, P1, R16, R2, RZ ;  /* 0x0000000210047210 */ /* 0x000fe20007f3e0ff */
[----:B------:R-:W-:-:S03]  /*15bd0*/  ULDC UR4, c[0x0][0x248] ;  /* 0x0000920000047ab9 */ /* 0x000fc60000000800 */
[-C--:B0-----:R-:W-:Y:S02]  /*15be0*/  LEA.HI.X.SX32 R5, R16, R3.reuse, 0x1, P1 ;  /* 0x0000000310057211 */ /* 0x081fe400008f0eff */
[-C--:B------:R-:W-:Y:S01]  /*15bf0*/  IADD3 R6, P1, R13, R2.reuse, RZ ;  /* 0x000000020d067210 */ /* 0x080fe20007f3e0ff */
[C---:B-1----:R-:W-:Y:S01]  /*15c00*/  VIADD R15, R17.reuse, UR5 ;  /* 0x00000005110f7c36 */ /* 0x042fe20008000000 */
[----:B------:R-:W-:Y:S01]  /*15c10*/  IADD3 R12, P6, R17, R2, RZ ;  /* 0x00000002110c7210 */ /* 0x000fe20007fde0ff */
[----:B------:R-:W-:Y:S02]  /*15c20*/  ULDC UR5, c[0x0][0x248] ;  /* 0x0000920000057ab9 */ /* 0x000fe40000000800 */
[----:B------:R-:W-:Y:S01]  /*15c30*/  VIADD R18, R15, UR4 ;  /* 0x000000040f127c36 */ /* 0x000fe20008000000 */
[-C--:B------:R-:W-:Y:S01]  /*15c40*/  LEA.HI.X.SX32 R7, R13, R3.reuse, 0x1, P1 ;  /* 0x000000030d077211 */ /* 0x080fe200008f0eff */
[----:B------:R-:W-:Y:S01]  /*15c50*/  ULDC UR4, c[0x0][0x22c] ;  /* 0x00008b0000047ab9 */ /* 0x000fe20000000800 */
[----:B------:R-:W-:-:S02]  /*15c60*/  LEA.HI.X.SX32 R13, R17, R3, 0x1, P6 ;  /* 0x00000003110d7211 */ /* 0x000fc400030f0eff */
[CC--:B------:R-:W-:Y:S01]  /*15c70*/  IADD3 R16, P1, R18.reuse, R2.reuse, RZ ;  /* 0x0000000212107210 */ /* 0x0c0fe20007f3e0ff */
[C---:B------:R-:W-:Y:S01]  /*15c80*/  VIADD R19, R18.reuse, UR5 ;  /* 0x0000000512137c36 */ /* 0x040fe20008000000 */
[C---:B------:R-:W-:Y:S02]  /*15c90*/  IADD3 R14, P6, R15.reuse, R2, RZ ;  /* 0x000000020f0e7210 */ /* 0x040fe40007fde0ff */
[-C--:B------:R-:W-:Y:S02]  /*15ca0*/  LEA.HI.X.SX32 R17, R18, R3.reuse, 0x1, P1 ;  /* 0x0000000312117211 */ /* 0x080fe400008f0eff */
[----:B------:R-:W-:Y:S02]  /*15cb0*/  ISETP.LT.AND P1, PT, R8, UR6, !P0 ;  /* 0x0000000608007c0c */ /* 0x000fe4000c721270 */
[----:B------:R-:W-:Y:S02]  /*15cc0*/  LEA.HI.X.SX32 R15, R15, R3, 0x1, P6 ;  /* 0x000000030f0f7211 */ /* 0x000fe400030f0eff */
[----:B------:R-:W-:-:S02]  /*15cd0*/  ISETP.LT.AND P0, PT, R0, UR4, !P0 ;  /* 0x0000000400007c0c */ /* 0x000fc4000c701270 */
[----:B------:R-:W-:Y:S02]  /*15ce0*/  IADD3 R2, P6, R19, R2, RZ ;  /* 0x0000000213027210 */ /* 0x000fe40007fde0ff */
[C---:B------:R-:W-:Y:S02]  /*15cf0*/  PRMT R25, R9.reuse, 0x7772, RZ ;  /* 0x0000777209197816 */ /* 0x040fe400000000ff */
[----:B------:R-:W-:Y:S02]  /*15d00*/  PRMT R23, R9, 0x7773, RZ ;  /* 0x0000777309177816 */ /* 0x000fe400000000ff */
[----:B------:R-:W-:Y:S02]  /*15d10*/  LEA.HI.X.SX32 R3, R19, R3, 0x1, P6 ;  /* 0x0000000313037211 */ /* 0x000fe400030f0eff */
[C---:B------:R-:W-:Y:S02]  /*15d20*/  PRMT R21, R10.reuse, 0x7772, RZ ;  /* 0x000077720a157816 */ /* 0x040fe400000000ff */
[----:B------:R-:W-:-:S02]  /*15d30*/  PRMT R19, R10, 0x7773, RZ ;  /* 0x000077730a137816 */ /* 0x000fc400000000ff */
[C---:B------:R-:W-:Y:S01]  /*15d40*/  PRMT R9, R11.reuse, 0x7773, RZ ;  /* 0x000077730b097816 */ /* 0x040fe200000000ff */
[----:B------:R0:W-:Y:S01]  /*15d50*/  @P5 STG.E.U8 desc[UR12][R4.64], R25 ;  /* 0x0000001904005986 */ /* 0x0001e2000c10110c */
[----:B------:R-:W-:-:S03]  /*15d60*/  PRMT R11, R11, 0x7772, RZ ;  /* 0x000077720b0b7816 */ /* 0x000fc600000000ff */
[----:B------:R0:W-:Y:S04]  /*15d70*/  @P4 STG.E.U8 desc[UR12][R6.64], R23 ;  /* 0x0000001706004986 */ /* 0x0001e8000c10110c */
[----:B------:R0:W-:Y:S04]  /*15d80*/  @P3 STG.E.U8 desc[UR12][R12.64], R21 ;  /* 0x000000150c003986 */ /* 0x0001e8000c10110c */
[----:B------:R0:W-:Y:S04]  /*15d90*/  @P2 STG.E.U8 desc[UR12][R14.64], R19 ;  /* 0x000000130e002986 */ /* 0x0001e8000c10110c */
[----:B------:R0:W-:Y:S01]  /*15da0*/  @P1 STG.E.U8 desc[UR12][R16.64], R11 ;  /* 0x0000000b10001986 */ /* 0x0001e2000c10110c */
[----:B------:R-:W-:Y:S05]  /*15db0*/  @!P0 EXIT ;  /* 0x000000000000894d */ /* 0x000fea0003800000 */
[----:B------:R-:W-:Y:S01]  /*15dc0*/  STG.E.U8 desc[UR12][R2.64], R9 ;  /* 0x0000000902007986 */ /* 0x000fe2000c10110c */
[----:B------:R-:W-:Y:S05]  /*15dd0*/  EXIT ;  /* 0x000000000000794d */ /* 0x000fea0003800000 */
.L_x_2:
[----:B------:R-:W-:-:S00]  /*15de0*/  BRA `(.L_x_2) ;  /* 0xfffffffc00fc7947 */ /* 0x000fc0000383ffff */
[----:B------:R-:W-:-:S00]  /*15df0*/  NOP ;  /* 0x0000000000007918 */ /* 0x000fc00000000000 */
        /* <DEDUP_REMOVED lines=8> */
.L_x_3:


//--------------------- .nv.shared.matmul_kernel  --------------------------
	.section	.nv.shared.matmul_kernel,"aw",@nobits
	.sectionflags	@""
	.align	16
	.zero		1024


//--------------------- .nv.shared.reserved.0     --------------------------
	.section	.nv.shared.reserved.0,"aw",@nobits
	.weak		__nv_reservedSMEM_offset_0_alias
	.size		__nv_reservedSMEM_offset_0_alias, 0, 0
	.other		__nv_reservedSMEM_offset_0_alias,@"STO_CUDA_RESERVED_SHARED STV_DEFAULT"
__nv_reservedSMEM_offset_0_alias:
	.zero		0


//--------------------- .nv.constant0.matmul_kernel --------------------------
	.section	.nv.constant0.matmul_kernel,"a",@progbits
	.sectionflags	@""
	.align	4
.nv.constant0.matmul_kernel:
	.zero		608


//--------------------- SYMBOLS --------------------------

	.type		.nv.reservedSmem.offset0,@object
	.size		.nv.reservedSmem.offset0,0x4
